//
// Generated by NVIDIA NVVM Compiler
//
// Compiler Build ID: CL-36424714
// Cuda compilation tools, release 13.0, V13.0.88
// Based on NVVM 20.0.0
//

.version 9.0
.target sm_100
.address_size 64

	// .globl	_Z17GPU_AESEncryptionPhS_S_S_S_S_i
// _ZZ17GPU_AESEncryptionPhS_S_S_S_S_iE13s_expandedKey has been demoted
// _ZZ17GPU_AESEncryptionPhS_S_S_S_S_iE3s_s has been demoted
// _ZZ17GPU_AESEncryptionPhS_S_S_S_S_iE6s_mul2 has been demoted
// _ZZ17GPU_AESEncryptionPhS_S_S_S_S_iE7s_mul_3 has been demoted
// _ZZ17GPU_AESDecryptionPhS_S_S_S_S_S_S_iE13s_expandedKey has been demoted
// _ZZ17GPU_AESDecryptionPhS_S_S_S_S_S_S_iE7s_s_inv has been demoted
// _ZZ17GPU_AESDecryptionPhS_S_S_S_S_S_S_iE8s_mul_14 has been demoted
// _ZZ17GPU_AESDecryptionPhS_S_S_S_S_S_S_iE7s_mul_9 has been demoted
// _ZZ17GPU_AESDecryptionPhS_S_S_S_S_S_S_iE8s_mul_13 has been demoted
// _ZZ17GPU_AESDecryptionPhS_S_S_S_S_S_S_iE8s_mul_11 has been demoted

.visible .entry _Z17GPU_AESEncryptionPhS_S_S_S_S_i(
	.param .u64 .ptr .align 1 _Z17GPU_AESEncryptionPhS_S_S_S_S_i_param_0,
	.param .u64 .ptr .align 1 _Z17GPU_AESEncryptionPhS_S_S_S_S_i_param_1,
	.param .u64 .ptr .align 1 _Z17GPU_AESEncryptionPhS_S_S_S_S_i_param_2,
	.param .u64 .ptr .align 1 _Z17GPU_AESEncryptionPhS_S_S_S_S_i_param_3,
	.param .u64 .ptr .align 1 _Z17GPU_AESEncryptionPhS_S_S_S_S_i_param_4,
	.param .u64 .ptr .align 1 _Z17GPU_AESEncryptionPhS_S_S_S_S_i_param_5,
	.param .u32 _Z17GPU_AESEncryptionPhS_S_S_S_S_i_param_6
)
{
	.reg .pred 	%p<3>;
	.reg .b16 	%rs<261>;
	.reg .b32 	%r<193>;
	.reg .b64 	%rd<23>;
	// demoted variable
	.shared .align 1 .b8 _ZZ17GPU_AESEncryptionPhS_S_S_S_S_iE13s_expandedKey[256];
	// demoted variable
	.shared .align 1 .b8 _ZZ17GPU_AESEncryptionPhS_S_S_S_S_iE3s_s[256];
	// demoted variable
	.shared .align 1 .b8 _ZZ17GPU_AESEncryptionPhS_S_S_S_S_iE6s_mul2[256];
	// demoted variable
	.shared .align 1 .b8 _ZZ17GPU_AESEncryptionPhS_S_S_S_S_iE7s_mul_3[256];
	ld.param.u64 	%rd1, [_Z17GPU_AESEncryptionPhS_S_S_S_S_i_param_0];
	ld.param.u64 	%rd3, [_Z17GPU_AESEncryptionPhS_S_S_S_S_i_param_1];
	ld.param.u64 	%rd4, [_Z17GPU_AESEncryptionPhS_S_S_S_S_i_param_3];
	ld.param.u64 	%rd5, [_Z17GPU_AESEncryptionPhS_S_S_S_S_i_param_4];
	ld.param.u64 	%rd6, [_Z17GPU_AESEncryptionPhS_S_S_S_S_i_param_5];
	ld.param.u32 	%r6, [_Z17GPU_AESEncryptionPhS_S_S_S_S_i_param_6];
	cvta.to.global.u64 	%rd7, %rd3;
	cvta.to.global.u64 	%rd8, %rd6;
	cvta.to.global.u64 	%rd9, %rd5;
	cvta.to.global.u64 	%rd10, %rd4;
	mov.u32 	%r7, %tid.x;
	cvt.u64.u32 	%rd11, %r7;
	add.s64 	%rd12, %rd10, %rd11;
	ld.global.u8 	%rs49, [%rd12];
	mov.u32 	%r8, _ZZ17GPU_AESEncryptionPhS_S_S_S_S_iE3s_s;
	add.s32 	%r9, %r8, %r7;
	st.shared.u8 	[%r9], %rs49;
	add.s64 	%rd13, %rd9, %rd11;
	ld.global.u8 	%rs50, [%rd13];
	mov.u32 	%r10, _ZZ17GPU_AESEncryptionPhS_S_S_S_S_iE6s_mul2;
	add.s32 	%r11, %r10, %r7;
	st.shared.u8 	[%r11], %rs50;
	add.s64 	%rd14, %rd8, %rd11;
	ld.global.u8 	%rs51, [%rd14];
	mov.u32 	%r12, _ZZ17GPU_AESEncryptionPhS_S_S_S_S_iE7s_mul_3;
	add.s32 	%r13, %r12, %r7;
	st.shared.u8 	[%r13], %rs51;
	add.s64 	%rd15, %rd7, %rd11;
	ld.global.u8 	%rs52, [%rd15];
	mov.u32 	%r14, _ZZ17GPU_AESEncryptionPhS_S_S_S_S_iE13s_expandedKey;
	add.s32 	%r15, %r14, %r7;
	st.shared.u8 	[%r15], %rs52;
	mov.u32 	%r16, %ctaid.x;
	mov.u32 	%r17, %ntid.x;
	mad.lo.s32 	%r18, %r16, %r17, %r7;
	shl.b32 	%r1, %r18, 4;
	setp.gt.s32 	%p1, %r1, %r6;
	@%p1 bra 	$L__BB0_4;
	cvta.to.global.u64 	%rd16, %rd1;
	cvt.s64.s32 	%rd17, %r1;
	add.s64 	%rd18, %rd16, %rd17;
	ld.global.u8 	%rs53, [%rd18];
	ld.shared.u8 	%rs54, [_ZZ17GPU_AESEncryptionPhS_S_S_S_S_iE13s_expandedKey];
	xor.b16  	%rs260, %rs54, %rs53;
	ld.global.u8 	%rs55, [%rd18+1];
	ld.shared.u8 	%rs56, [_ZZ17GPU_AESEncryptionPhS_S_S_S_S_iE13s_expandedKey+1];
	xor.b16  	%rs259, %rs56, %rs55;
	ld.global.u8 	%rs57, [%rd18+2];
	ld.shared.u8 	%rs58, [_ZZ17GPU_AESEncryptionPhS_S_S_S_S_iE13s_expandedKey+2];
	xor.b16  	%rs258, %rs58, %rs57;
	ld.global.u8 	%rs59, [%rd18+3];
	ld.shared.u8 	%rs60, [_ZZ17GPU_AESEncryptionPhS_S_S_S_S_iE13s_expandedKey+3];
	xor.b16  	%rs257, %rs60, %rs59;
	ld.global.u8 	%rs61, [%rd18+4];
	ld.shared.u8 	%rs62, [_ZZ17GPU_AESEncryptionPhS_S_S_S_S_iE13s_expandedKey+4];
	xor.b16  	%rs256, %rs62, %rs61;
	ld.global.u8 	%rs63, [%rd18+5];
	ld.shared.u8 	%rs64, [_ZZ17GPU_AESEncryptionPhS_S_S_S_S_iE13s_expandedKey+5];
	xor.b16  	%rs255, %rs64, %rs63;
	ld.global.u8 	%rs65, [%rd18+6];
	ld.shared.u8 	%rs66, [_ZZ17GPU_AESEncryptionPhS_S_S_S_S_iE13s_expandedKey+6];
	xor.b16  	%rs254, %rs66, %rs65;
	ld.global.u8 	%rs67, [%rd18+7];
	ld.shared.u8 	%rs68, [_ZZ17GPU_AESEncryptionPhS_S_S_S_S_iE13s_expandedKey+7];
	xor.b16  	%rs253, %rs68, %rs67;
	ld.global.u8 	%rs69, [%rd18+8];
	ld.shared.u8 	%rs70, [_ZZ17GPU_AESEncryptionPhS_S_S_S_S_iE13s_expandedKey+8];
	xor.b16  	%rs252, %rs70, %rs69;
	ld.global.u8 	%rs71, [%rd18+9];
	ld.shared.u8 	%rs72, [_ZZ17GPU_AESEncryptionPhS_S_S_S_S_iE13s_expandedKey+9];
	xor.b16  	%rs251, %rs72, %rs71;
	ld.global.u8 	%rs73, [%rd18+10];
	ld.shared.u8 	%rs74, [_ZZ17GPU_AESEncryptionPhS_S_S_S_S_iE13s_expandedKey+10];
	xor.b16  	%rs250, %rs74, %rs73;
	ld.global.u8 	%rs75, [%rd18+11];
	ld.shared.u8 	%rs76, [_ZZ17GPU_AESEncryptionPhS_S_S_S_S_iE13s_expandedKey+11];
	xor.b16  	%rs249, %rs76, %rs75;
	ld.global.u8 	%rs77, [%rd18+12];
	ld.shared.u8 	%rs78, [_ZZ17GPU_AESEncryptionPhS_S_S_S_S_iE13s_expandedKey+12];
	xor.b16  	%rs248, %rs78, %rs77;
	ld.global.u8 	%rs79, [%rd18+13];
	ld.shared.u8 	%rs80, [_ZZ17GPU_AESEncryptionPhS_S_S_S_S_iE13s_expandedKey+13];
	xor.b16  	%rs247, %rs80, %rs79;
	ld.global.u8 	%rs81, [%rd18+14];
	ld.shared.u8 	%rs82, [_ZZ17GPU_AESEncryptionPhS_S_S_S_S_iE13s_expandedKey+14];
	xor.b16  	%rs246, %rs82, %rs81;
	ld.global.u8 	%rs83, [%rd18+15];
	ld.shared.u8 	%rs84, [_ZZ17GPU_AESEncryptionPhS_S_S_S_S_iE13s_expandedKey+15];
	xor.b16  	%rs245, %rs84, %rs83;
	add.s32 	%r191, %r14, 31;
	mov.b32 	%r192, 16;
$L__BB0_2:
	cvt.u32.u16 	%r22, %rs260;
	and.b32  	%r23, %r22, 255;
	add.s32 	%r25, %r8, %r23;
	ld.shared.u8 	%rs85, [%r25];
	cvt.u32.u16 	%r26, %rs255;
	and.b32  	%r27, %r26, 255;
	add.s32 	%r28, %r8, %r27;
	ld.shared.u8 	%rs86, [%r28];
	cvt.u32.u16 	%r29, %rs250;
	and.b32  	%r30, %r29, 255;
	add.s32 	%r31, %r8, %r30;
	ld.shared.u8 	%rs87, [%r31];
	cvt.u32.u16 	%r32, %rs245;
	and.b32  	%r33, %r32, 255;
	add.s32 	%r34, %r8, %r33;
	ld.shared.u8 	%rs88, [%r34];
	cvt.u32.u16 	%r35, %rs256;
	and.b32  	%r36, %r35, 255;
	add.s32 	%r37, %r8, %r36;
	ld.shared.u8 	%rs89, [%r37];
	cvt.u32.u16 	%r38, %rs251;
	and.b32  	%r39, %r38, 255;
	add.s32 	%r40, %r8, %r39;
	ld.shared.u8 	%rs90, [%r40];
	cvt.u32.u16 	%r41, %rs246;
	and.b32  	%r42, %r41, 255;
	add.s32 	%r43, %r8, %r42;
	ld.shared.u8 	%rs91, [%r43];
	cvt.u32.u16 	%r44, %rs257;
	and.b32  	%r45, %r44, 255;
	add.s32 	%r46, %r8, %r45;
	ld.shared.u8 	%rs92, [%r46];
	cvt.u32.u16 	%r47, %rs252;
	and.b32  	%r48, %r47, 255;
	add.s32 	%r49, %r8, %r48;
	ld.shared.u8 	%rs93, [%r49];
	cvt.u32.u16 	%r50, %rs247;
	and.b32  	%r51, %r50, 255;
	add.s32 	%r52, %r8, %r51;
	ld.shared.u8 	%rs94, [%r52];
	cvt.u32.u16 	%r53, %rs258;
	and.b32  	%r54, %r53, 255;
	add.s32 	%r55, %r8, %r54;
	ld.shared.u8 	%rs95, [%r55];
	cvt.u32.u16 	%r56, %rs253;
	and.b32  	%r57, %r56, 255;
	add.s32 	%r58, %r8, %r57;
	ld.shared.u8 	%rs96, [%r58];
	cvt.u32.u16 	%r59, %rs248;
	and.b32  	%r60, %r59, 255;
	add.s32 	%r61, %r8, %r60;
	ld.shared.u8 	%rs97, [%r61];
	cvt.u32.u16 	%r62, %rs259;
	and.b32  	%r63, %r62, 255;
	add.s32 	%r64, %r8, %r63;
	ld.shared.u8 	%rs98, [%r64];
	cvt.u32.u16 	%r65, %rs254;
	and.b32  	%r66, %r65, 255;
	add.s32 	%r67, %r8, %r66;
	ld.shared.u8 	%rs99, [%r67];
	cvt.u32.u16 	%r68, %rs249;
	and.b32  	%r69, %r68, 255;
	add.s32 	%r70, %r8, %r69;
	ld.shared.u8 	%rs100, [%r70];
	cvt.u32.u16 	%r71, %rs85;
	and.b32  	%r72, %r71, 255;
	add.s32 	%r74, %r10, %r72;
	ld.shared.u8 	%rs101, [%r74];
	cvt.u32.u16 	%r75, %rs86;
	and.b32  	%r76, %r75, 255;
	mov.u32 	%r77, _ZZ17GPU_AESEncryptionPhS_S_S_S_S_iE7s_mul_3;
	add.s32 	%r78, %r77, %r76;
	ld.shared.u8 	%rs102, [%r78];
	xor.b16  	%rs103, %rs102, %rs101;
	add.s32 	%r79, %r10, %r76;
	ld.shared.u8 	%rs104, [%r79];
	cvt.u32.u16 	%r80, %rs87;
	and.b32  	%r81, %r80, 255;
	add.s32 	%r82, %r77, %r81;
	ld.shared.u8 	%rs105, [%r82];
	xor.b16  	%rs106, %rs104, %rs105;
	add.s32 	%r83, %r10, %r81;
	ld.shared.u8 	%rs107, [%r83];
	cvt.u32.u16 	%r84, %rs88;
	and.b32  	%r85, %r84, 255;
	add.s32 	%r86, %r77, %r85;
	ld.shared.u8 	%rs108, [%r86];
	xor.b16  	%rs109, %rs107, %rs108;
	add.s32 	%r87, %r77, %r72;
	ld.shared.u8 	%rs110, [%r87];
	add.s32 	%r88, %r10, %r85;
	ld.shared.u8 	%rs111, [%r88];
	xor.b16  	%rs112, %rs110, %rs111;
	cvt.u32.u16 	%r89, %rs89;
	and.b32  	%r90, %r89, 255;
	add.s32 	%r91, %r10, %r90;
	ld.shared.u8 	%rs113, [%r91];
	cvt.u32.u16 	%r92, %rs90;
	and.b32  	%r93, %r92, 255;
	add.s32 	%r94, %r77, %r93;
	ld.shared.u8 	%rs114, [%r94];
	xor.b16  	%rs115, %rs114, %rs113;
	add.s32 	%r95, %r10, %r93;
	ld.shared.u8 	%rs116, [%r95];
	cvt.u32.u16 	%r96, %rs91;
	and.b32  	%r97, %r96, 255;
	add.s32 	%r98, %r77, %r97;
	ld.shared.u8 	%rs117, [%r98];
	xor.b16  	%rs118, %rs116, %rs117;
	add.s32 	%r99, %r10, %r97;
	ld.shared.u8 	%rs119, [%r99];
	cvt.u32.u16 	%r100, %rs92;
	and.b32  	%r101, %r100, 255;
	add.s32 	%r102, %r77, %r101;
	ld.shared.u8 	%rs120, [%r102];
	xor.b16  	%rs121, %rs119, %rs120;
	add.s32 	%r103, %r77, %r90;
	ld.shared.u8 	%rs122, [%r103];
	add.s32 	%r104, %r10, %r101;
	ld.shared.u8 	%rs123, [%r104];
	xor.b16  	%rs124, %rs122, %rs123;
	cvt.u32.u16 	%r105, %rs93;
	and.b32  	%r106, %r105, 255;
	add.s32 	%r107, %r10, %r106;
	ld.shared.u8 	%rs125, [%r107];
	cvt.u32.u16 	%r108, %rs94;
	and.b32  	%r109, %r108, 255;
	add.s32 	%r110, %r77, %r109;
	ld.shared.u8 	%rs126, [%r110];
	xor.b16  	%rs127, %rs126, %rs125;
	add.s32 	%r111, %r10, %r109;
	ld.shared.u8 	%rs128, [%r111];
	cvt.u32.u16 	%r112, %rs95;
	and.b32  	%r113, %r112, 255;
	add.s32 	%r114, %r77, %r113;
	ld.shared.u8 	%rs129, [%r114];
	xor.b16  	%rs130, %rs128, %rs129;
	add.s32 	%r115, %r10, %r113;
	ld.shared.u8 	%rs131, [%r115];
	cvt.u32.u16 	%r116, %rs96;
	and.b32  	%r117, %r116, 255;
	add.s32 	%r118, %r77, %r117;
	ld.shared.u8 	%rs132, [%r118];
	xor.b16  	%rs133, %rs131, %rs132;
	add.s32 	%r119, %r77, %r106;
	ld.shared.u8 	%rs134, [%r119];
	add.s32 	%r120, %r10, %r117;
	ld.shared.u8 	%rs135, [%r120];
	xor.b16  	%rs136, %rs134, %rs135;
	cvt.u32.u16 	%r121, %rs97;
	and.b32  	%r122, %r121, 255;
	add.s32 	%r123, %r10, %r122;
	ld.shared.u8 	%rs137, [%r123];
	cvt.u32.u16 	%r124, %rs98;
	and.b32  	%r125, %r124, 255;
	add.s32 	%r126, %r77, %r125;
	ld.shared.u8 	%rs138, [%r126];
	xor.b16  	%rs139, %rs138, %rs137;
	add.s32 	%r127, %r10, %r125;
	ld.shared.u8 	%rs140, [%r127];
	cvt.u32.u16 	%r128, %rs99;
	and.b32  	%r129, %r128, 255;
	add.s32 	%r130, %r77, %r129;
	ld.shared.u8 	%rs141, [%r130];
	xor.b16  	%rs142, %rs140, %rs141;
	add.s32 	%r131, %r10, %r129;
	ld.shared.u8 	%rs143, [%r131];
	cvt.u32.u16 	%r132, %rs100;
	and.b32  	%r133, %r132, 255;
	add.s32 	%r134, %r77, %r133;
	ld.shared.u8 	%rs144, [%r134];
	xor.b16  	%rs145, %rs143, %rs144;
	add.s32 	%r135, %r77, %r122;
	ld.shared.u8 	%rs146, [%r135];
	add.s32 	%r136, %r10, %r133;
	ld.shared.u8 	%rs147, [%r136];
	xor.b16  	%rs148, %rs146, %rs147;
	ld.shared.u8 	%rs149, [%r191+-15];
	xor.b16  	%rs150, %rs103, %rs149;
	xor.b16  	%rs151, %rs150, %rs87;
	xor.b16  	%rs260, %rs151, %rs88;
	ld.shared.u8 	%rs152, [%r191+-14];
	xor.b16  	%rs153, %rs106, %rs152;
	xor.b16  	%rs154, %rs153, %rs85;
	xor.b16  	%rs259, %rs154, %rs88;
	ld.shared.u8 	%rs155, [%r191+-13];
	xor.b16  	%rs156, %rs109, %rs155;
	xor.b16  	%rs157, %rs156, %rs85;
	xor.b16  	%rs258, %rs157, %rs86;
	ld.shared.u8 	%rs158, [%r191+-12];
	xor.b16  	%rs159, %rs112, %rs158;
	xor.b16  	%rs160, %rs159, %rs86;
	xor.b16  	%rs257, %rs160, %rs87;
	ld.shared.u8 	%rs161, [%r191+-11];
	xor.b16  	%rs162, %rs115, %rs161;
	xor.b16  	%rs163, %rs162, %rs91;
	xor.b16  	%rs256, %rs163, %rs92;
	ld.shared.u8 	%rs164, [%r191+-10];
	xor.b16  	%rs165, %rs118, %rs164;
	xor.b16  	%rs166, %rs165, %rs89;
	xor.b16  	%rs255, %rs166, %rs92;
	ld.shared.u8 	%rs167, [%r191+-9];
	xor.b16  	%rs168, %rs121, %rs167;
	xor.b16  	%rs169, %rs168, %rs89;
	xor.b16  	%rs254, %rs169, %rs90;
	ld.shared.u8 	%rs170, [%r191+-8];
	xor.b16  	%rs171, %rs124, %rs170;
	xor.b16  	%rs172, %rs171, %rs90;
	xor.b16  	%rs253, %rs172, %rs91;
	ld.shared.u8 	%rs173, [%r191+-7];
	xor.b16  	%rs174, %rs127, %rs173;
	xor.b16  	%rs175, %rs174, %rs95;
	xor.b16  	%rs252, %rs175, %rs96;
	ld.shared.u8 	%rs176, [%r191+-6];
	xor.b16  	%rs177, %rs130, %rs176;
	xor.b16  	%rs178, %rs177, %rs93;
	xor.b16  	%rs251, %rs178, %rs96;
	ld.shared.u8 	%rs179, [%r191+-5];
	xor.b16  	%rs180, %rs133, %rs179;
	xor.b16  	%rs181, %rs180, %rs93;
	xor.b16  	%rs250, %rs181, %rs94;
	ld.shared.u8 	%rs182, [%r191+-4];
	xor.b16  	%rs183, %rs136, %rs182;
	xor.b16  	%rs184, %rs183, %rs94;
	xor.b16  	%rs249, %rs184, %rs95;
	ld.shared.u8 	%rs185, [%r191+-3];
	xor.b16  	%rs186, %rs139, %rs185;
	xor.b16  	%rs187, %rs186, %rs99;
	xor.b16  	%rs248, %rs187, %rs100;
	ld.shared.u8 	%rs188, [%r191+-2];
	xor.b16  	%rs189, %rs142, %rs188;
	xor.b16  	%rs190, %rs189, %rs97;
	xor.b16  	%rs247, %rs190, %rs100;
	ld.shared.u8 	%rs191, [%r191+-1];
	xor.b16  	%rs192, %rs145, %rs191;
	xor.b16  	%rs193, %rs192, %rs97;
	xor.b16  	%rs246, %rs193, %rs98;
	ld.shared.u8 	%rs194, [%r191];
	xor.b16  	%rs195, %rs148, %rs194;
	xor.b16  	%rs196, %rs195, %rs98;
	xor.b16  	%rs245, %rs196, %rs99;
	add.s32 	%r192, %r192, 16;
	add.s32 	%r191, %r191, 16;
	setp.ne.s32 	%p2, %r192, 160;
	@%p2 bra 	$L__BB0_2;
	ld.param.u64 	%rd22, [_Z17GPU_AESEncryptionPhS_S_S_S_S_i_param_2];
	mov.u32 	%r137, %ctaid.x;
	mov.u32 	%r138, %ntid.x;
	mov.u32 	%r139, %tid.x;
	mad.lo.s32 	%r140, %r137, %r138, %r139;
	shl.b32 	%r141, %r140, 4;
	cvt.s64.s32 	%rd19, %r141;
	cvt.u32.u16 	%r142, %rs260;
	and.b32  	%r143, %r142, 255;
	mov.u32 	%r144, _ZZ17GPU_AESEncryptionPhS_S_S_S_S_iE3s_s;
	add.s32 	%r145, %r144, %r143;
	ld.shared.u8 	%rs197, [%r145];
	cvt.u32.u16 	%r146, %rs255;
	and.b32  	%r147, %r146, 255;
	add.s32 	%r148, %r144, %r147;
	ld.shared.u8 	%rs198, [%r148];
	cvt.u32.u16 	%r149, %rs250;
	and.b32  	%r150, %r149, 255;
	add.s32 	%r151, %r144, %r150;
	ld.shared.u8 	%rs199, [%r151];
	cvt.u32.u16 	%r152, %rs245;
	and.b32  	%r153, %r152, 255;
	add.s32 	%r154, %r144, %r153;
	ld.shared.u8 	%rs200, [%r154];
	cvt.u32.u16 	%r155, %rs256;
	and.b32  	%r156, %r155, 255;
	add.s32 	%r157, %r144, %r156;
	ld.shared.u8 	%rs201, [%r157];
	cvt.u32.u16 	%r158, %rs251;
	and.b32  	%r159, %r158, 255;
	add.s32 	%r160, %r144, %r159;
	ld.shared.u8 	%rs202, [%r160];
	cvt.u32.u16 	%r161, %rs246;
	and.b32  	%r162, %r161, 255;
	add.s32 	%r163, %r144, %r162;
	ld.shared.u8 	%rs203, [%r163];
	cvt.u32.u16 	%r164, %rs257;
	and.b32  	%r165, %r164, 255;
	add.s32 	%r166, %r144, %r165;
	ld.shared.u8 	%rs204, [%r166];
	cvt.u32.u16 	%r167, %rs252;
	and.b32  	%r168, %r167, 255;
	add.s32 	%r169, %r144, %r168;
	ld.shared.u8 	%rs205, [%r169];
	cvt.u32.u16 	%r170, %rs247;
	and.b32  	%r171, %r170, 255;
	add.s32 	%r172, %r144, %r171;
	ld.shared.u8 	%rs206, [%r172];
	cvt.u32.u16 	%r173, %rs258;
	and.b32  	%r174, %r173, 255;
	add.s32 	%r175, %r144, %r174;
	ld.shared.u8 	%rs207, [%r175];
	cvt.u32.u16 	%r176, %rs253;
	and.b32  	%r177, %r176, 255;
	add.s32 	%r178, %r144, %r177;
	ld.shared.u8 	%rs208, [%r178];
	cvt.u32.u16 	%r179, %rs248;
	and.b32  	%r180, %r179, 255;
	add.s32 	%r181, %r144, %r180;
	ld.shared.u8 	%rs209, [%r181];
	cvt.u32.u16 	%r182, %rs259;
	and.b32  	%r183, %r182, 255;
	add.s32 	%r184, %r144, %r183;
	ld.shared.u8 	%rs210, [%r184];
	cvt.u32.u16 	%r185, %rs254;
	and.b32  	%r186, %r185, 255;
	add.s32 	%r187, %r144, %r186;
	ld.shared.u8 	%rs211, [%r187];
	cvt.u32.u16 	%r188, %rs249;
	and.b32  	%r189, %r188, 255;
	add.s32 	%r190, %r144, %r189;
	ld.shared.u8 	%rs212, [%r190];
	ld.shared.u8 	%rs213, [_ZZ17GPU_AESEncryptionPhS_S_S_S_S_iE13s_expandedKey+160];
	xor.b16  	%rs214, %rs213, %rs197;
	cvta.to.global.u64 	%rd20, %rd22;
	add.s64 	%rd21, %rd20, %rd19;
	st.global.u8 	[%rd21], %rs214;
	ld.shared.u8 	%rs215, [_ZZ17GPU_AESEncryptionPhS_S_S_S_S_iE13s_expandedKey+161];
	xor.b16  	%rs216, %rs215, %rs198;
	st.global.u8 	[%rd21+1], %rs216;
	ld.shared.u8 	%rs217, [_ZZ17GPU_AESEncryptionPhS_S_S_S_S_iE13s_expandedKey+162];
	xor.b16  	%rs218, %rs217, %rs199;
	st.global.u8 	[%rd21+2], %rs218;
	ld.shared.u8 	%rs219, [_ZZ17GPU_AESEncryptionPhS_S_S_S_S_iE13s_expandedKey+163];
	xor.b16  	%rs220, %rs219, %rs200;
	st.global.u8 	[%rd21+3], %rs220;
	ld.shared.u8 	%rs221, [_ZZ17GPU_AESEncryptionPhS_S_S_S_S_iE13s_expandedKey+164];
	xor.b16  	%rs222, %rs221, %rs201;
	st.global.u8 	[%rd21+4], %rs222;
	ld.shared.u8 	%rs223, [_ZZ17GPU_AESEncryptionPhS_S_S_S_S_iE13s_expandedKey+165];
	xor.b16  	%rs224, %rs223, %rs202;
	st.global.u8 	[%rd21+5], %rs224;
	ld.shared.u8 	%rs225, [_ZZ17GPU_AESEncryptionPhS_S_S_S_S_iE13s_expandedKey+166];
	xor.b16  	%rs226, %rs225, %rs203;
	st.global.u8 	[%rd21+6], %rs226;
	ld.shared.u8 	%rs227, [_ZZ17GPU_AESEncryptionPhS_S_S_S_S_iE13s_expandedKey+167];
	xor.b16  	%rs228, %rs227, %rs204;
	st.global.u8 	[%rd21+7], %rs228;
	ld.shared.u8 	%rs229, [_ZZ17GPU_AESEncryptionPhS_S_S_S_S_iE13s_expandedKey+168];
	xor.b16  	%rs230, %rs229, %rs205;
	st.global.u8 	[%rd21+8], %rs230;
	ld.shared.u8 	%rs231, [_ZZ17GPU_AESEncryptionPhS_S_S_S_S_iE13s_expandedKey+169];
	xor.b16  	%rs232, %rs231, %rs206;
	st.global.u8 	[%rd21+9], %rs232;
	ld.shared.u8 	%rs233, [_ZZ17GPU_AESEncryptionPhS_S_S_S_S_iE13s_expandedKey+170];
	xor.b16  	%rs234, %rs233, %rs207;
	st.global.u8 	[%rd21+10], %rs234;
	ld.shared.u8 	%rs235, [_ZZ17GPU_AESEncryptionPhS_S_S_S_S_iE13s_expandedKey+171];
	xor.b16  	%rs236, %rs235, %rs208;
	st.global.u8 	[%rd21+11], %rs236;
	ld.shared.u8 	%rs237, [_ZZ17GPU_AESEncryptionPhS_S_S_S_S_iE13s_expandedKey+172];
	xor.b16  	%rs238, %rs237, %rs209;
	st.global.u8 	[%rd21+12], %rs238;
	ld.shared.u8 	%rs239, [_ZZ17GPU_AESEncryptionPhS_S_S_S_S_iE13s_expandedKey+173];
	xor.b16  	%rs240, %rs239, %rs210;
	st.global.u8 	[%rd21+13], %rs240;
	ld.shared.u8 	%rs241, [_ZZ17GPU_AESEncryptionPhS_S_S_S_S_iE13s_expandedKey+174];
	xor.b16  	%rs242, %rs241, %rs211;
	st.global.u8 	[%rd21+14], %rs242;
	ld.shared.u8 	%rs243, [_ZZ17GPU_AESEncryptionPhS_S_S_S_S_iE13s_expandedKey+175];
	xor.b16  	%rs244, %rs243, %rs212;
	st.global.u8 	[%rd21+15], %rs244;
$L__BB0_4:
	ret;

}
	// .globl	_Z17GPU_AESDecryptionPhS_S_S_S_S_S_S_i
.visible .entry _Z17GPU_AESDecryptionPhS_S_S_S_S_S_S_i(
	.param .u64 .ptr .align 1 _Z17GPU_AESDecryptionPhS_S_S_S_S_S_S_i_param_0,
	.param .u64 .ptr .align 1 _Z17GPU_AESDecryptionPhS_S_S_S_S_S_S_i_param_1,
	.param .u64 .ptr .align 1 _Z17GPU_AESDecryptionPhS_S_S_S_S_S_S_i_param_2,
	.param .u64 .ptr .align 1 _Z17GPU_AESDecryptionPhS_S_S_S_S_S_S_i_param_3,
	.param .u64 .ptr .align 1 _Z17GPU_AESDecryptionPhS_S_S_S_S_S_S_i_param_4,
	.param .u64 .ptr .align 1 _Z17GPU_AESDecryptionPhS_S_S_S_S_S_S_i_param_5,
	.param .u64 .ptr .align 1 _Z17GPU_AESDecryptionPhS_S_S_S_S_S_S_i_param_6,
	.param .u64 .ptr .align 1 _Z17GPU_AESDecryptionPhS_S_S_S_S_S_S_i_param_7,
	.param .u32 _Z17GPU_AESDecryptionPhS_S_S_S_S_S_S_i_param_8
)
{
	.reg .pred 	%p<3>;
	.reg .b16 	%rs<295>;
	.reg .b32 	%r<227>;
	.reg .b64 	%rd<25>;
	// demoted variable
	.shared .align 1 .b8 _ZZ17GPU_AESDecryptionPhS_S_S_S_S_S_S_iE13s_expandedKey[256];
	// demoted variable
	.shared .align 1 .b8 _ZZ17GPU_AESDecryptionPhS_S_S_S_S_S_S_iE7s_s_inv[256];
	// demoted variable
	.shared .align 1 .b8 _ZZ17GPU_AESDecryptionPhS_S_S_S_S_S_S_iE8s_mul_14[256];
	// demoted variable
	.shared .align 1 .b8 _ZZ17GPU_AESDecryptionPhS_S_S_S_S_S_S_iE7s_mul_9[256];
	// demoted variable
	.shared .align 1 .b8 _ZZ17GPU_AESDecryptionPhS_S_S_S_S_S_S_iE8s_mul_13[256];
	// demoted variable
	.shared .align 1 .b8 _ZZ17GPU_AESDecryptionPhS_S_S_S_S_S_S_iE8s_mul_11[256];
	ld.param.u64 	%rd3, [_Z17GPU_AESDecryptionPhS_S_S_S_S_S_S_i_param_1];
	ld.param.u64 	%rd2, [_Z17GPU_AESDecryptionPhS_S_S_S_S_S_S_i_param_2];
	ld.param.u64 	%rd4, [_Z17GPU_AESDecryptionPhS_S_S_S_S_S_S_i_param_3];
	ld.param.u64 	%rd5, [_Z17GPU_AESDecryptionPhS_S_S_S_S_S_S_i_param_4];
	ld.param.u64 	%rd6, [_Z17GPU_AESDecryptionPhS_S_S_S_S_S_S_i_param_5];
	ld.param.u64 	%rd7, [_Z17GPU_AESDecryptionPhS_S_S_S_S_S_S_i_param_6];
	ld.param.u64 	%rd8, [_Z17GPU_AESDecryptionPhS_S_S_S_S_S_S_i_param_7];
	ld.param.u32 	%r5, [_Z17GPU_AESDecryptionPhS_S_S_S_S_S_S_i_param_8];
	cvta.to.global.u64 	%rd9, %rd3;
	cvta.to.global.u64 	%rd10, %rd8;
	cvta.to.global.u64 	%rd11, %rd7;
	cvta.to.global.u64 	%rd12, %rd6;
	cvta.to.global.u64 	%rd13, %rd5;
	cvta.to.global.u64 	%rd14, %rd4;
	mov.u32 	%r6, %tid.x;
	cvt.u64.u32 	%rd15, %r6;
	add.s64 	%rd16, %rd14, %rd15;
	ld.global.u8 	%rs49, [%rd16];
	mov.u32 	%r7, _ZZ17GPU_AESDecryptionPhS_S_S_S_S_S_S_iE7s_s_inv;
	add.s32 	%r8, %r7, %r6;
	st.shared.u8 	[%r8], %rs49;
	add.s64 	%rd17, %rd13, %rd15;
	ld.global.u8 	%rs50, [%rd17];
	mov.u32 	%r9, _ZZ17GPU_AESDecryptionPhS_S_S_S_S_S_S_iE8s_mul_14;
	add.s32 	%r10, %r9, %r6;
	st.shared.u8 	[%r10], %rs50;
	add.s64 	%rd18, %rd12, %rd15;
	ld.global.u8 	%rs51, [%rd18];
	mov.u32 	%r11, _ZZ17GPU_AESDecryptionPhS_S_S_S_S_S_S_iE7s_mul_9;
	add.s32 	%r12, %r11, %r6;
	st.shared.u8 	[%r12], %rs51;
	add.s64 	%rd19, %rd11, %rd15;
	ld.global.u8 	%rs52, [%rd19];
	mov.u32 	%r13, _ZZ17GPU_AESDecryptionPhS_S_S_S_S_S_S_iE8s_mul_13;
	add.s32 	%r14, %r13, %r6;
	st.shared.u8 	[%r14], %rs52;
	add.s64 	%rd20, %rd10, %rd15;
	ld.global.u8 	%rs53, [%rd20];
	mov.u32 	%r15, _ZZ17GPU_AESDecryptionPhS_S_S_S_S_S_S_iE8s_mul_11;
	add.s32 	%r16, %r15, %r6;
	st.shared.u8 	[%r16], %rs53;
	add.s64 	%rd21, %rd9, %rd15;
	ld.global.u8 	%rs54, [%rd21];
	mov.u32 	%r17, _ZZ17GPU_AESDecryptionPhS_S_S_S_S_S_S_iE13s_expandedKey;
	add.s32 	%r18, %r17, %r6;
	st.shared.u8 	[%r18], %rs54;
	mov.u32 	%r19, %ctaid.x;
	mov.u32 	%r20, %ntid.x;
	mad.lo.s32 	%r21, %r19, %r20, %r6;
	shl.b32 	%r22, %r21, 4;
	setp.gt.s32 	%p1, %r22, %r5;
	@%p1 bra 	$L__BB1_4;
	cvta.to.global.u64 	%rd22, %rd2;
	ld.global.u8 	%rs55, [%rd22];
	ld.shared.u8 	%rs56, [_ZZ17GPU_AESDecryptionPhS_S_S_S_S_S_S_iE13s_expandedKey+160];
	xor.b16  	%rs294, %rs56, %rs55;
	ld.global.u8 	%rs57, [%rd22+1];
	ld.shared.u8 	%rs58, [_ZZ17GPU_AESDecryptionPhS_S_S_S_S_S_S_iE13s_expandedKey+161];
	xor.b16  	%rs293, %rs58, %rs57;
	ld.global.u8 	%rs59, [%rd22+2];
	ld.shared.u8 	%rs60, [_ZZ17GPU_AESDecryptionPhS_S_S_S_S_S_S_iE13s_expandedKey+162];
	xor.b16  	%rs292, %rs60, %rs59;
	ld.global.u8 	%rs61, [%rd22+3];
	ld.shared.u8 	%rs62, [_ZZ17GPU_AESDecryptionPhS_S_S_S_S_S_S_iE13s_expandedKey+163];
	xor.b16  	%rs291, %rs62, %rs61;
	ld.global.u8 	%rs63, [%rd22+4];
	ld.shared.u8 	%rs64, [_ZZ17GPU_AESDecryptionPhS_S_S_S_S_S_S_iE13s_expandedKey+164];
	xor.b16  	%rs290, %rs64, %rs63;
	ld.global.u8 	%rs65, [%rd22+5];
	ld.shared.u8 	%rs66, [_ZZ17GPU_AESDecryptionPhS_S_S_S_S_S_S_iE13s_expandedKey+165];
	xor.b16  	%rs289, %rs66, %rs65;
	ld.global.u8 	%rs67, [%rd22+6];
	ld.shared.u8 	%rs68, [_ZZ17GPU_AESDecryptionPhS_S_S_S_S_S_S_iE13s_expandedKey+166];
	xor.b16  	%rs288, %rs68, %rs67;
	ld.global.u8 	%rs69, [%rd22+7];
	ld.shared.u8 	%rs70, [_ZZ17GPU_AESDecryptionPhS_S_S_S_S_S_S_iE13s_expandedKey+167];
	xor.b16  	%rs287, %rs70, %rs69;
	ld.global.u8 	%rs71, [%rd22+8];
	ld.shared.u8 	%rs72, [_ZZ17GPU_AESDecryptionPhS_S_S_S_S_S_S_iE13s_expandedKey+168];
	xor.b16  	%rs286, %rs72, %rs71;
	ld.global.u8 	%rs73, [%rd22+9];
	ld.shared.u8 	%rs74, [_ZZ17GPU_AESDecryptionPhS_S_S_S_S_S_S_iE13s_expandedKey+169];
	xor.b16  	%rs285, %rs74, %rs73;
	ld.global.u8 	%rs75, [%rd22+10];
	ld.shared.u8 	%rs76, [_ZZ17GPU_AESDecryptionPhS_S_S_S_S_S_S_iE13s_expandedKey+170];
	xor.b16  	%rs284, %rs76, %rs75;
	ld.global.u8 	%rs77, [%rd22+11];
	ld.shared.u8 	%rs78, [_ZZ17GPU_AESDecryptionPhS_S_S_S_S_S_S_iE13s_expandedKey+171];
	xor.b16  	%rs283, %rs78, %rs77;
	ld.global.u8 	%rs79, [%rd22+12];
	ld.shared.u8 	%rs80, [_ZZ17GPU_AESDecryptionPhS_S_S_S_S_S_S_iE13s_expandedKey+172];
	xor.b16  	%rs282, %rs80, %rs79;
	ld.global.u8 	%rs81, [%rd22+13];
	ld.shared.u8 	%rs82, [_ZZ17GPU_AESDecryptionPhS_S_S_S_S_S_S_iE13s_expandedKey+173];
	xor.b16  	%rs281, %rs82, %rs81;
	ld.global.u8 	%rs83, [%rd22+14];
	ld.shared.u8 	%rs84, [_ZZ17GPU_AESDecryptionPhS_S_S_S_S_S_S_iE13s_expandedKey+174];
	xor.b16  	%rs280, %rs84, %rs83;
	ld.global.u8 	%rs85, [%rd22+15];
	ld.shared.u8 	%rs86, [_ZZ17GPU_AESDecryptionPhS_S_S_S_S_S_S_iE13s_expandedKey+175];
	xor.b16  	%rs279, %rs86, %rs85;
	add.s32 	%r225, %r17, 159;
	mov.b32 	%r226, 0;
$L__BB1_2:
	cvt.u32.u16 	%r26, %rs294;
	and.b32  	%r27, %r26, 255;
	add.s32 	%r29, %r7, %r27;
	ld.shared.u8 	%rs87, [%r29];
	cvt.u32.u16 	%r30, %rs281;
	and.b32  	%r31, %r30, 255;
	add.s32 	%r32, %r7, %r31;
	ld.shared.u8 	%rs88, [%r32];
	cvt.u32.u16 	%r33, %rs284;
	and.b32  	%r34, %r33, 255;
	add.s32 	%r35, %r7, %r34;
	ld.shared.u8 	%rs89, [%r35];
	cvt.u32.u16 	%r36, %rs287;
	and.b32  	%r37, %r36, 255;
	add.s32 	%r38, %r7, %r37;
	ld.shared.u8 	%rs90, [%r38];
	cvt.u32.u16 	%r39, %rs290;
	and.b32  	%r40, %r39, 255;
	add.s32 	%r41, %r7, %r40;
	ld.shared.u8 	%rs91, [%r41];
	cvt.u32.u16 	%r42, %rs293;
	and.b32  	%r43, %r42, 255;
	add.s32 	%r44, %r7, %r43;
	ld.shared.u8 	%rs92, [%r44];
	cvt.u32.u16 	%r45, %rs280;
	and.b32  	%r46, %r45, 255;
	add.s32 	%r47, %r7, %r46;
	ld.shared.u8 	%rs93, [%r47];
	cvt.u32.u16 	%r48, %rs283;
	and.b32  	%r49, %r48, 255;
	add.s32 	%r50, %r7, %r49;
	ld.shared.u8 	%rs94, [%r50];
	cvt.u32.u16 	%r51, %rs286;
	and.b32  	%r52, %r51, 255;
	add.s32 	%r53, %r7, %r52;
	ld.shared.u8 	%rs95, [%r53];
	cvt.u32.u16 	%r54, %rs289;
	and.b32  	%r55, %r54, 255;
	add.s32 	%r56, %r7, %r55;
	ld.shared.u8 	%rs96, [%r56];
	cvt.u32.u16 	%r57, %rs292;
	and.b32  	%r58, %r57, 255;
	add.s32 	%r59, %r7, %r58;
	ld.shared.u8 	%rs97, [%r59];
	cvt.u32.u16 	%r60, %rs279;
	and.b32  	%r61, %r60, 255;
	add.s32 	%r62, %r7, %r61;
	ld.shared.u8 	%rs98, [%r62];
	cvt.u32.u16 	%r63, %rs282;
	and.b32  	%r64, %r63, 255;
	add.s32 	%r65, %r7, %r64;
	ld.shared.u8 	%rs99, [%r65];
	cvt.u32.u16 	%r66, %rs285;
	and.b32  	%r67, %r66, 255;
	add.s32 	%r68, %r7, %r67;
	ld.shared.u8 	%rs100, [%r68];
	cvt.u32.u16 	%r69, %rs288;
	and.b32  	%r70, %r69, 255;
	add.s32 	%r71, %r7, %r70;
	ld.shared.u8 	%rs101, [%r71];
	cvt.u32.u16 	%r72, %rs291;
	and.b32  	%r73, %r72, 255;
	add.s32 	%r74, %r7, %r73;
	ld.shared.u8 	%rs102, [%r74];
	ld.shared.u8 	%rs103, [%r225+-15];
	xor.b16  	%rs104, %rs87, %rs103;
	ld.shared.u8 	%rs105, [%r225+-14];
	xor.b16  	%rs106, %rs88, %rs105;
	ld.shared.u8 	%rs107, [%r225+-13];
	xor.b16  	%rs108, %rs89, %rs107;
	ld.shared.u8 	%rs109, [%r225+-12];
	xor.b16  	%rs110, %rs90, %rs109;
	ld.shared.u8 	%rs111, [%r225+-11];
	xor.b16  	%rs112, %rs91, %rs111;
	ld.shared.u8 	%rs113, [%r225+-10];
	xor.b16  	%rs114, %rs92, %rs113;
	ld.shared.u8 	%rs115, [%r225+-9];
	xor.b16  	%rs116, %rs93, %rs115;
	ld.shared.u8 	%rs117, [%r225+-8];
	xor.b16  	%rs118, %rs94, %rs117;
	ld.shared.u8 	%rs119, [%r225+-7];
	xor.b16  	%rs120, %rs95, %rs119;
	ld.shared.u8 	%rs121, [%r225+-6];
	xor.b16  	%rs122, %rs96, %rs121;
	ld.shared.u8 	%rs123, [%r225+-5];
	xor.b16  	%rs124, %rs97, %rs123;
	ld.shared.u8 	%rs125, [%r225+-4];
	xor.b16  	%rs126, %rs98, %rs125;
	ld.shared.u8 	%rs127, [%r225+-3];
	xor.b16  	%rs128, %rs99, %rs127;
	ld.shared.u8 	%rs129, [%r225+-2];
	xor.b16  	%rs130, %rs100, %rs129;
	ld.shared.u8 	%rs131, [%r225+-1];
	xor.b16  	%rs132, %rs101, %rs131;
	ld.shared.u8 	%rs133, [%r225];
	xor.b16  	%rs134, %rs102, %rs133;
	cvt.u32.u16 	%r75, %rs104;
	and.b32  	%r76, %r75, 255;
	add.s32 	%r78, %r9, %r76;
	ld.shared.u8 	%rs135, [%r78];
	cvt.u32.u16 	%r79, %rs106;
	and.b32  	%r80, %r79, 255;
	add.s32 	%r82, %r15, %r80;
	ld.shared.u8 	%rs136, [%r82];
	xor.b16  	%rs137, %rs136, %rs135;
	cvt.u32.u16 	%r83, %rs108;
	and.b32  	%r84, %r83, 255;
	add.s32 	%r86, %r13, %r84;
	ld.shared.u8 	%rs138, [%r86];
	xor.b16  	%rs139, %rs137, %rs138;
	cvt.u32.u16 	%r87, %rs110;
	and.b32  	%r88, %r87, 255;
	add.s32 	%r90, %r11, %r88;
	ld.shared.u8 	%rs140, [%r90];
	xor.b16  	%rs294, %rs139, %rs140;
	add.s32 	%r91, %r11, %r76;
	ld.shared.u8 	%rs141, [%r91];
	add.s32 	%r92, %r9, %r80;
	ld.shared.u8 	%rs142, [%r92];
	xor.b16  	%rs143, %rs142, %rs141;
	add.s32 	%r93, %r15, %r84;
	ld.shared.u8 	%rs144, [%r93];
	xor.b16  	%rs145, %rs143, %rs144;
	add.s32 	%r94, %r13, %r88;
	ld.shared.u8 	%rs146, [%r94];
	xor.b16  	%rs293, %rs145, %rs146;
	add.s32 	%r95, %r13, %r76;
	ld.shared.u8 	%rs147, [%r95];
	add.s32 	%r96, %r11, %r80;
	ld.shared.u8 	%rs148, [%r96];
	xor.b16  	%rs149, %rs148, %rs147;
	add.s32 	%r97, %r9, %r84;
	ld.shared.u8 	%rs150, [%r97];
	xor.b16  	%rs151, %rs149, %rs150;
	add.s32 	%r98, %r15, %r88;
	ld.shared.u8 	%rs152, [%r98];
	xor.b16  	%rs292, %rs151, %rs152;
	add.s32 	%r99, %r15, %r76;
	ld.shared.u8 	%rs153, [%r99];
	add.s32 	%r100, %r13, %r80;
	ld.shared.u8 	%rs154, [%r100];
	xor.b16  	%rs155, %rs154, %rs153;
	add.s32 	%r101, %r11, %r84;
	ld.shared.u8 	%rs156, [%r101];
	xor.b16  	%rs157, %rs155, %rs156;
	add.s32 	%r102, %r9, %r88;
	ld.shared.u8 	%rs158, [%r102];
	xor.b16  	%rs291, %rs157, %rs158;
	cvt.u32.u16 	%r103, %rs112;
	and.b32  	%r104, %r103, 255;
	add.s32 	%r105, %r9, %r104;
	ld.shared.u8 	%rs159, [%r105];
	cvt.u32.u16 	%r106, %rs114;
	and.b32  	%r107, %r106, 255;
	add.s32 	%r108, %r15, %r107;
	ld.shared.u8 	%rs160, [%r108];
	xor.b16  	%rs161, %rs160, %rs159;
	cvt.u32.u16 	%r109, %rs116;
	and.b32  	%r110, %r109, 255;
	add.s32 	%r111, %r13, %r110;
	ld.shared.u8 	%rs162, [%r111];
	xor.b16  	%rs163, %rs161, %rs162;
	cvt.u32.u16 	%r112, %rs118;
	and.b32  	%r113, %r112, 255;
	add.s32 	%r114, %r11, %r113;
	ld.shared.u8 	%rs164, [%r114];
	xor.b16  	%rs290, %rs163, %rs164;
	add.s32 	%r115, %r11, %r104;
	ld.shared.u8 	%rs165, [%r115];
	add.s32 	%r116, %r9, %r107;
	ld.shared.u8 	%rs166, [%r116];
	xor.b16  	%rs167, %rs166, %rs165;
	add.s32 	%r117, %r15, %r110;
	ld.shared.u8 	%rs168, [%r117];
	xor.b16  	%rs169, %rs167, %rs168;
	add.s32 	%r118, %r13, %r113;
	ld.shared.u8 	%rs170, [%r118];
	xor.b16  	%rs289, %rs169, %rs170;
	add.s32 	%r119, %r13, %r104;
	ld.shared.u8 	%rs171, [%r119];
	add.s32 	%r120, %r11, %r107;
	ld.shared.u8 	%rs172, [%r120];
	xor.b16  	%rs173, %rs172, %rs171;
	add.s32 	%r121, %r9, %r110;
	ld.shared.u8 	%rs174, [%r121];
	xor.b16  	%rs175, %rs173, %rs174;
	add.s32 	%r122, %r15, %r113;
	ld.shared.u8 	%rs176, [%r122];
	xor.b16  	%rs288, %rs175, %rs176;
	add.s32 	%r123, %r15, %r104;
	ld.shared.u8 	%rs177, [%r123];
	add.s32 	%r124, %r13, %r107;
	ld.shared.u8 	%rs178, [%r124];
	xor.b16  	%rs179, %rs178, %rs177;
	add.s32 	%r125, %r11, %r110;
	ld.shared.u8 	%rs180, [%r125];
	xor.b16  	%rs181, %rs179, %rs180;
	add.s32 	%r126, %r9, %r113;
	ld.shared.u8 	%rs182, [%r126];
	xor.b16  	%rs287, %rs181, %rs182;
	cvt.u32.u16 	%r127, %rs120;
	and.b32  	%r128, %r127, 255;
	add.s32 	%r129, %r9, %r128;
	ld.shared.u8 	%rs183, [%r129];
	cvt.u32.u16 	%r130, %rs122;
	and.b32  	%r131, %r130, 255;
	add.s32 	%r132, %r15, %r131;
	ld.shared.u8 	%rs184, [%r132];
	xor.b16  	%rs185, %rs184, %rs183;
	cvt.u32.u16 	%r133, %rs124;
	and.b32  	%r134, %r133, 255;
	add.s32 	%r135, %r13, %r134;
	ld.shared.u8 	%rs186, [%r135];
	xor.b16  	%rs187, %rs185, %rs186;
	cvt.u32.u16 	%r136, %rs126;
	and.b32  	%r137, %r136, 255;
	add.s32 	%r138, %r11, %r137;
	ld.shared.u8 	%rs188, [%r138];
	xor.b16  	%rs286, %rs187, %rs188;
	add.s32 	%r139, %r11, %r128;
	ld.shared.u8 	%rs189, [%r139];
	add.s32 	%r140, %r9, %r131;
	ld.shared.u8 	%rs190, [%r140];
	xor.b16  	%rs191, %rs190, %rs189;
	add.s32 	%r141, %r15, %r134;
	ld.shared.u8 	%rs192, [%r141];
	xor.b16  	%rs193, %rs191, %rs192;
	add.s32 	%r142, %r13, %r137;
	ld.shared.u8 	%rs194, [%r142];
	xor.b16  	%rs285, %rs193, %rs194;
	add.s32 	%r143, %r13, %r128;
	ld.shared.u8 	%rs195, [%r143];
	add.s32 	%r144, %r11, %r131;
	ld.shared.u8 	%rs196, [%r144];
	xor.b16  	%rs197, %rs196, %rs195;
	add.s32 	%r145, %r9, %r134;
	ld.shared.u8 	%rs198, [%r145];
	xor.b16  	%rs199, %rs197, %rs198;
	add.s32 	%r146, %r15, %r137;
	ld.shared.u8 	%rs200, [%r146];
	xor.b16  	%rs284, %rs199, %rs200;
	add.s32 	%r147, %r15, %r128;
	ld.shared.u8 	%rs201, [%r147];
	add.s32 	%r148, %r13, %r131;
	ld.shared.u8 	%rs202, [%r148];
	xor.b16  	%rs203, %rs202, %rs201;
	add.s32 	%r149, %r11, %r134;
	ld.shared.u8 	%rs204, [%r149];
	xor.b16  	%rs205, %rs203, %rs204;
	add.s32 	%r150, %r9, %r137;
	ld.shared.u8 	%rs206, [%r150];
	xor.b16  	%rs283, %rs205, %rs206;
	cvt.u32.u16 	%r151, %rs128;
	and.b32  	%r152, %r151, 255;
	add.s32 	%r153, %r9, %r152;
	ld.shared.u8 	%rs207, [%r153];
	cvt.u32.u16 	%r154, %rs130;
	and.b32  	%r155, %r154, 255;
	add.s32 	%r156, %r15, %r155;
	ld.shared.u8 	%rs208, [%r156];
	xor.b16  	%rs209, %rs208, %rs207;
	cvt.u32.u16 	%r157, %rs132;
	and.b32  	%r158, %r157, 255;
	add.s32 	%r159, %r13, %r158;
	ld.shared.u8 	%rs210, [%r159];
	xor.b16  	%rs211, %rs209, %rs210;
	cvt.u32.u16 	%r160, %rs134;
	and.b32  	%r161, %r160, 255;
	add.s32 	%r162, %r11, %r161;
	ld.shared.u8 	%rs212, [%r162];
	xor.b16  	%rs282, %rs211, %rs212;
	add.s32 	%r163, %r11, %r152;
	ld.shared.u8 	%rs213, [%r163];
	add.s32 	%r164, %r9, %r155;
	ld.shared.u8 	%rs214, [%r164];
	xor.b16  	%rs215, %rs214, %rs213;
	add.s32 	%r165, %r15, %r158;
	ld.shared.u8 	%rs216, [%r165];
	xor.b16  	%rs217, %rs215, %rs216;
	add.s32 	%r166, %r13, %r161;
	ld.shared.u8 	%rs218, [%r166];
	xor.b16  	%rs281, %rs217, %rs218;
	add.s32 	%r167, %r13, %r152;
	ld.shared.u8 	%rs219, [%r167];
	add.s32 	%r168, %r11, %r155;
	ld.shared.u8 	%rs220, [%r168];
	xor.b16  	%rs221, %rs220, %rs219;
	add.s32 	%r169, %r9, %r158;
	ld.shared.u8 	%rs222, [%r169];
	xor.b16  	%rs223, %rs221, %rs222;
	add.s32 	%r170, %r15, %r161;
	ld.shared.u8 	%rs224, [%r170];
	xor.b16  	%rs280, %rs223, %rs224;
	add.s32 	%r171, %r15, %r152;
	ld.shared.u8 	%rs225, [%r171];
	add.s32 	%r172, %r13, %r155;
	ld.shared.u8 	%rs226, [%r172];
	xor.b16  	%rs227, %rs226, %rs225;
	add.s32 	%r173, %r11, %r158;
	ld.shared.u8 	%rs228, [%r173];
	xor.b16  	%rs229, %rs227, %rs228;
	add.s32 	%r174, %r9, %r161;
	ld.shared.u8 	%rs230, [%r174];
	xor.b16  	%rs279, %rs229, %rs230;
	add.s32 	%r3, %r226, -1;
	add.s32 	%r175, %r226, 9;
	add.s32 	%r225, %r225, -16;
	setp.gt.u32 	%p2, %r175, 1;
	mov.u32 	%r226, %r3;
	@%p2 bra 	$L__BB1_2;
	ld.param.u64 	%rd24, [_Z17GPU_AESDecryptionPhS_S_S_S_S_S_S_i_param_0];
	cvta.to.global.u64 	%rd23, %rd24;
	cvt.u32.u16 	%r176, %rs294;
	and.b32  	%r177, %r176, 255;
	add.s32 	%r179, %r7, %r177;
	ld.shared.u8 	%rs231, [%r179];
	cvt.u32.u16 	%r180, %rs281;
	and.b32  	%r181, %r180, 255;
	add.s32 	%r182, %r7, %r181;
	ld.shared.u8 	%rs232, [%r182];
	cvt.u32.u16 	%r183, %rs284;
	and.b32  	%r184, %r183, 255;
	add.s32 	%r185, %r7, %r184;
	ld.shared.u8 	%rs233, [%r185];
	cvt.u32.u16 	%r186, %rs287;
	and.b32  	%r187, %r186, 255;
	add.s32 	%r188, %r7, %r187;
	ld.shared.u8 	%rs234, [%r188];
	cvt.u32.u16 	%r189, %rs290;
	and.b32  	%r190, %r189, 255;
	add.s32 	%r191, %r7, %r190;
	ld.shared.u8 	%rs235, [%r191];
	cvt.u32.u16 	%r192, %rs293;
	and.b32  	%r193, %r192, 255;
	add.s32 	%r194, %r7, %r193;
	ld.shared.u8 	%rs236, [%r194];
	cvt.u32.u16 	%r195, %rs280;
	and.b32  	%r196, %r195, 255;
	add.s32 	%r197, %r7, %r196;
	ld.shared.u8 	%rs237, [%r197];
	cvt.u32.u16 	%r198, %rs283;
	and.b32  	%r199, %r198, 255;
	add.s32 	%r200, %r7, %r199;
	ld.shared.u8 	%rs238, [%r200];
	cvt.u32.u16 	%r201, %rs286;
	and.b32  	%r202, %r201, 255;
	add.s32 	%r203, %r7, %r202;
	ld.shared.u8 	%rs239, [%r203];
	cvt.u32.u16 	%r204, %rs289;
	and.b32  	%r205, %r204, 255;
	add.s32 	%r206, %r7, %r205;
	ld.shared.u8 	%rs240, [%r206];
	cvt.u32.u16 	%r207, %rs292;
	and.b32  	%r208, %r207, 255;
	add.s32 	%r209, %r7, %r208;
	ld.shared.u8 	%rs241, [%r209];
	cvt.u32.u16 	%r210, %rs279;
	and.b32  	%r211, %r210, 255;
	add.s32 	%r212, %r7, %r211;
	ld.shared.u8 	%rs242, [%r212];
	cvt.u32.u16 	%r213, %rs282;
	and.b32  	%r214, %r213, 255;
	add.s32 	%r215, %r7, %r214;
	ld.shared.u8 	%rs243, [%r215];
	cvt.u32.u16 	%r216, %rs285;
	and.b32  	%r217, %r216, 255;
	add.s32 	%r218, %r7, %r217;
	ld.shared.u8 	%rs244, [%r218];
	cvt.u32.u16 	%r219, %rs288;
	and.b32  	%r220, %r219, 255;
	add.s32 	%r221, %r7, %r220;
	ld.shared.u8 	%rs245, [%r221];
	cvt.u32.u16 	%r222, %rs291;
	and.b32  	%r223, %r222, 255;
	add.s32 	%r224, %r7, %r223;
	ld.shared.u8 	%rs246, [%r224];
	ld.shared.u8 	%rs247, [_ZZ17GPU_AESDecryptionPhS_S_S_S_S_S_S_iE13s_expandedKey];
	xor.b16  	%rs248, %rs247, %rs231;
	st.global.u8 	[%rd23], %rs248;
	ld.shared.u8 	%rs249, [_ZZ17GPU_AESDecryptionPhS_S_S_S_S_S_S_iE13s_expandedKey+1];
	xor.b16  	%rs250, %rs249, %rs232;
	st.global.u8 	[%rd23+1], %rs250;
	ld.shared.u8 	%rs251, [_ZZ17GPU_AESDecryptionPhS_S_S_S_S_S_S_iE13s_expandedKey+2];
	xor.b16  	%rs252, %rs251, %rs233;
	st.global.u8 	[%rd23+2], %rs252;
	ld.shared.u8 	%rs253, [_ZZ17GPU_AESDecryptionPhS_S_S_S_S_S_S_iE13s_expandedKey+3];
	xor.b16  	%rs254, %rs253, %rs234;
	st.global.u8 	[%rd23+3], %rs254;
	ld.shared.u8 	%rs255, [_ZZ17GPU_AESDecryptionPhS_S_S_S_S_S_S_iE13s_expandedKey+4];
	xor.b16  	%rs256, %rs255, %rs235;
	st.global.u8 	[%rd23+4], %rs256;
	ld.shared.u8 	%rs257, [_ZZ17GPU_AESDecryptionPhS_S_S_S_S_S_S_iE13s_expandedKey+5];
	xor.b16  	%rs258, %rs257, %rs236;
	st.global.u8 	[%rd23+5], %rs258;
	ld.shared.u8 	%rs259, [_ZZ17GPU_AESDecryptionPhS_S_S_S_S_S_S_iE13s_expandedKey+6];
	xor.b16  	%rs260, %rs259, %rs237;
	st.global.u8 	[%rd23+6], %rs260;
	ld.shared.u8 	%rs261, [_ZZ17GPU_AESDecryptionPhS_S_S_S_S_S_S_iE13s_expandedKey+7];
	xor.b16  	%rs262, %rs261, %rs238;
	st.global.u8 	[%rd23+7], %rs262;
	ld.shared.u8 	%rs263, [_ZZ17GPU_AESDecryptionPhS_S_S_S_S_S_S_iE13s_expandedKey+8];
	xor.b16  	%rs264, %rs263, %rs239;
	st.global.u8 	[%rd23+8], %rs264;
	ld.shared.u8 	%rs265, [_ZZ17GPU_AESDecryptionPhS_S_S_S_S_S_S_iE13s_expandedKey+9];
	xor.b16  	%rs266, %rs265, %rs240;
	st.global.u8 	[%rd23+9], %rs266;
	ld.shared.u8 	%rs267, [_ZZ17GPU_AESDecryptionPhS_S_S_S_S_S_S_iE13s_expandedKey+10];
	xor.b16  	%rs268, %rs267, %rs241;
	st.global.u8 	[%rd23+10], %rs268;
	ld.shared.u8 	%rs269, [_ZZ17GPU_AESDecryptionPhS_S_S_S_S_S_S_iE13s_expandedKey+11];
	xor.b16  	%rs270, %rs269, %rs242;
	st.global.u8 	[%rd23+11], %rs270;
	ld.shared.u8 	%rs271, [_ZZ17GPU_AESDecryptionPhS_S_S_S_S_S_S_iE13s_expandedKey+12];
	xor.b16  	%rs272, %rs271, %rs243;
	st.global.u8 	[%rd23+12], %rs272;
	ld.shared.u8 	%rs273, [_ZZ17GPU_AESDecryptionPhS_S_S_S_S_S_S_iE13s_expandedKey+13];
	xor.b16  	%rs274, %rs273, %rs244;
	st.global.u8 	[%rd23+13], %rs274;
	ld.shared.u8 	%rs275, [_ZZ17GPU_AESDecryptionPhS_S_S_S_S_S_S_iE13s_expandedKey+14];
	xor.b16  	%rs276, %rs275, %rs245;
	st.global.u8 	[%rd23+14], %rs276;
	ld.shared.u8 	%rs277, [_ZZ17GPU_AESDecryptionPhS_S_S_S_S_S_S_iE13s_expandedKey+15];
	xor.b16  	%rs278, %rs277, %rs246;
	st.global.u8 	[%rd23+15], %rs278;
$L__BB1_4:
	ret;

}


// ===== COMPILED SASS (sm_100) =====

	.target	sm_100

	.elftype	@"ET_EXEC"


//--------------------- .note.nv.tkinfo           --------------------------
	.section	.note.nv.tkinfo,"",@"SHT_NOTE"
	.sectionflags	@"SHF_NOTE_NV_TKINFO"
	.tkinfo
        /*0018*/ 	.word	0x00000002
        /*0030*/ 	.string	""
        /*0030*/ 	.string	"ptxas"
        /*0030*/ 	.string	"Cuda compilation tools, release 13.0, V13.0.88"
        /*0030*/ 	.string	"Build cuda_13.0.r13.0/compiler.36424714_0"
        /*0030*/ 	.string	"-arch sm_100 -m 64 "



//--------------------- .note.nv.cuinfo           --------------------------
	.section	.note.nv.cuinfo,"",@"SHT_NOTE"
	.sectionflags	@"SHF_NOTE_NV_CUINFO"
        /*0018*/ 	.short	0x0002
        /*001a*/ 	.short	0x0064
        /*001c*/ 	.short	0x0082
	.zero		2


//--------------------- .nv.info                  --------------------------
	.section	.nv.info,"",@"SHT_CUDA_INFO"
	.align	4


	//----- nvinfo : EIATTR_REGCOUNT
	.align		4
        /*0000*/ 	.byte	0x04, 0x2f
        /*0002*/ 	.short	(.L_1 - .L_0)
	.align		4
.L_0:
        /*0004*/ 	.word	index@(_Z17GPU_AESEncryptionPhS_S_S_S_S_i)
        /*0008*/ 	.word	0x00000020


	//----- nvinfo : EIATTR_FRAME_SIZE
	.align		4
.L_1:
        /*000c*/ 	.byte	0x04, 0x11
        /*000e*/ 	.short	(.L_3 - .L_2)
	.align		4
.L_2:
        /*0010*/ 	.word	index@(_Z17GPU_AESEncryptionPhS_S_S_S_S_i)
        /*0014*/ 	.word	0x00000000


	//----- nvinfo : EIATTR_REGCOUNT
	.align		4
.L_3:
        /*0018*/ 	.byte	0x04, 0x2f
        /*001a*/ 	.short	(.L_5 - .L_4)
	.align		4
.L_4:
        /*001c*/ 	.word	index@(_Z17GPU_AESDecryptionPhS_S_S_S_S_S_S_i)
        /*0020*/ 	.word	0x00000020


	//----- nvinfo : EIATTR_FRAME_SIZE
	.align		4
.L_5:
        /*0024*/ 	.byte	0x04, 0x11
        /*0026*/ 	.short	(.L_7 - .L_6)
	.align		4
.L_6:
        /*0028*/ 	.word	index@(_Z17GPU_AESDecryptionPhS_S_S_S_S_S_S_i)
        /*002c*/ 	.word	0x00000000


	//----- nvinfo : EIATTR_MIN_STACK_SIZE
	.align		4
.L_7:
        /*0030*/ 	.byte	0x04, 0x12
        /*0032*/ 	.short	(.L_9 - .L_8)
	.align		4
.L_8:
        /*0034*/ 	.word	index@(_Z17GPU_AESDecryptionPhS_S_S_S_S_S_S_i)
        /*0038*/ 	.word	0x00000000


	//----- nvinfo : EIATTR_MIN_STACK_SIZE
	.align		4
.L_9:
        /*003c*/ 	.byte	0x04, 0x12
        /*003e*/ 	.short	(.L_11 - .L_10)
	.align		4
.L_10:
        /*0040*/ 	.word	index@(_Z17GPU_AESEncryptionPhS_S_S_S_S_i)
        /*0044*/ 	.word	0x00000000
.L_11:


//--------------------- .nv.compat                --------------------------
	.section	.nv.compat,"",@"SHT_CUDA_COMPAT_INFO"
	.align	4
        /*0000*/ 	.byte	0x02, 0x09, 0x00, 0x00, 0x02, 0x02, 0x01, 0x00, 0x02, 0x05, 0x05, 0x00, 0x03, 0x07, 0x01, 0x01
        /*0010*/ 	.byte	0x02, 0x03, 0x00, 0x00, 0x02, 0x06, 0x01, 0x00, 0x04, 0x0b, 0x08, 0x00, 0x09, 0x00, 0x00, 0x00
        /*0020*/ 	.byte	0x00, 0x00, 0x00, 0x00


//--------------------- .nv.info._Z17GPU_AESDecryptionPhS_S_S_S_S_S_S_i --------------------------
	.section	.nv.info._Z17GPU_AESDecryptionPhS_S_S_S_S_S_S_i,"",@"SHT_CUDA_INFO"
	.sectionflags	@""
	.align	4


	//----- nvinfo : EIATTR_CUDA_API_VERSION
	.align		4
        /*0000*/ 	.byte	0x04, 0x37
        /*0002*/ 	.short	(.L_13 - .L_12)
.L_12:
        /*0004*/ 	.word	0x00000082


	//----- nvinfo : EIATTR_KPARAM_INFO
	.align		4
.L_13:
        /*0008*/ 	.byte	0x04, 0x17
        /*000a*/ 	.short	(.L_15 - .L_14)
.L_14:
        /*000c*/ 	.word	0x00000000
        /*0010*/ 	.short	0x0008
        /*0012*/ 	.short	0x0040
        /*0014*/ 	.byte	0x00, 0xf0, 0x11, 0x00


	//----- nvinfo : EIATTR_KPARAM_INFO
	.align		4
.L_15:
        /*0018*/ 	.byte	0x04, 0x17
        /*001a*/ 	.short	(.L_17 - .L_16)
.L_16:
        /*001c*/ 	.word	0x00000000
        /*0020*/ 	.short	0x0007
        /*0022*/ 	.short	0x0038
        /*0024*/ 	.byte	0x00, 0xf5, 0x21, 0x00


	//----- nvinfo : EIATTR_KPARAM_INFO
	.align		4
.L_17:
        /*0028*/ 	.byte	0x04, 0x17
        /*002a*/ 	.short	(.L_19 - .L_18)
.L_18:
        /*002c*/ 	.word	0x00000000
        /*0030*/ 	.short	0x0006
        /*0032*/ 	.short	0x0030
        /*0034*/ 	.byte	0x00, 0xf5, 0x21, 0x00


	//----- nvinfo : EIATTR_KPARAM_INFO
	.align		4
.L_19:
        /*0038*/ 	.byte	0x04, 0x17
        /*003a*/ 	.short	(.L_21 - .L_20)
.L_20:
        /*003c*/ 	.word	0x00000000
        /*0040*/ 	.short	0x0005
        /*0042*/ 	.short	0x0028
        /*0044*/ 	.byte	0x00, 0xf5, 0x21, 0x00


	//----- nvinfo : EIATTR_KPARAM_INFO
	.align		4
.L_21:
        /*0048*/ 	.byte	0x04, 0x17
        /*004a*/ 	.short	(.L_23 - .L_22)
.L_22:
        /*004c*/ 	.word	0x00000000
        /*0050*/ 	.short	0x0004
        /*0052*/ 	.short	0x0020
        /*0054*/ 	.byte	0x00, 0xf5, 0x21, 0x00


	//----- nvinfo : EIATTR_KPARAM_INFO
	.align		4
.L_23:
        /*0058*/ 	.byte	0x04, 0x17
        /*005a*/ 	.short	(.L_25 - .L_24)
.L_24:
        /*005c*/ 	.word	0x00000000
        /*0060*/ 	.short	0x0003
        /*0062*/ 	.short	0x0018
        /*0064*/ 	.byte	0x00, 0xf5, 0x21, 0x00


	//----- nvinfo : EIATTR_KPARAM_INFO
	.align		4
.L_25:
        /*0068*/ 	.byte	0x04, 0x17
        /*006a*/ 	.short	(.L_27 - .L_26)
.L_26:
        /*006c*/ 	.word	0x00000000
        /*0070*/ 	.short	0x0002
        /*0072*/ 	.short	0x0010
        /*0074*/ 	.byte	0x00, 0xf5, 0x21, 0x00


	//----- nvinfo : EIATTR_KPARAM_INFO
	.align		4
.L_27:
        /*0078*/ 	.byte	0x04, 0x17
        /*007a*/ 	.short	(.L_29 - .L_28)
.L_28:
        /*007c*/ 	.word	0x00000000
        /*0080*/ 	.short	0x0001
        /*0082*/ 	.short	0x0008
        /*0084*/ 	.byte	0x00, 0xf5, 0x21, 0x00


	//----- nvinfo : EIATTR_KPARAM_INFO
	.align		4
.L_29:
        /*0088*/ 	.byte	0x04, 0x17
        /*008a*/ 	.short	(.L_31 - .L_30)
.L_30:
        /*008c*/ 	.word	0x00000000
        /*0090*/ 	.short	0x0000
        /*0092*/ 	.short	0x0000
        /*0094*/ 	.byte	0x00, 0xf5, 0x21, 0x00


	//----- nvinfo : EIATTR_SPARSE_MMA_MASK
	.align		4
.L_31:
        /*0098*/ 	.byte	0x03, 0x50
        /*009a*/ 	.short	0x0000


	//----- nvinfo : EIATTR_MAXREG_COUNT
	.align		4
        /*009c*/ 	.byte	0x03, 0x1b
        /*009e*/ 	.short	0x00ff


	//----- nvinfo : EIATTR_MERCURY_ISA_VERSION
	.align		4
        /*00a0*/ 	.byte	0x03, 0x5f
        /*00a2*/ 	.short	0x0101


	//----- nvinfo : EIATTR_VRC_CTA_INIT_COUNT
	.align		4
        /*00a4*/ 	.byte	0x02, 0x4a
	.zero		1
	.zero		1


	//----- nvinfo : EIATTR_EXIT_INSTR_OFFSETS
	.align		4
        /*00a8*/ 	.byte	0x04, 0x1c
        /*00aa*/ 	.short	(.L_33 - .L_32)


	//   ....[0]....
.L_32:
        /*00ac*/ 	.word	0x00000320


	//   ....[1]....
        /*00b0*/ 	.word	0x00001670


	//----- nvinfo : EIATTR_CBANK_PARAM_SIZE
	.align		4
.L_33:
        /*00b4*/ 	.byte	0x03, 0x19
        /*00b6*/ 	.short	0x0044


	//----- nvinfo : EIATTR_PARAM_CBANK
	.align		4
        /*00b8*/ 	.byte	0x04, 0x0a
        /*00ba*/ 	.short	(.L_35 - .L_34)
	.align		4
.L_34:
        /*00bc*/ 	.word	index@(.nv.constant0._Z17GPU_AESDecryptionPhS_S_S_S_S_S_S_i)
        /*00c0*/ 	.short	0x0380
        /*00c2*/ 	.short	0x0044


	//----- nvinfo : EIATTR_SW_WAR
	.align		4
.L_35:
        /*00c4*/ 	.byte	0x04, 0x36
        /*00c6*/ 	.short	(.L_37 - .L_36)
.L_36:
        /*00c8*/ 	.word	0x00000008
.L_37:


//--------------------- .nv.info._Z17GPU_AESEncryptionPhS_S_S_S_S_i --------------------------
	.section	.nv.info._Z17GPU_AESEncryptionPhS_S_S_S_S_i,"",@"SHT_CUDA_INFO"
	.sectionflags	@""
	.align	4


	//----- nvinfo : EIATTR_CUDA_API_VERSION
	.align		4
        /*0000*/ 	.byte	0x04, 0x37
        /*0002*/ 	.short	(.L_39 - .L_38)
.L_38:
        /*0004*/ 	.word	0x00000082


	//----- nvinfo : EIATTR_KPARAM_INFO
	.align		4
.L_39:
        /*0008*/ 	.byte	0x04, 0x17
        /*000a*/ 	.short	(.L_41 - .L_40)
.L_40:
        /*000c*/ 	.word	0x00000000
        /*0010*/ 	.short	0x0006
        /*0012*/ 	.short	0x0030
        /*0014*/ 	.byte	0x00, 0xf0, 0x11, 0x00


	//----- nvinfo : EIATTR_KPARAM_INFO
	.align		4
.L_41:
        /*0018*/ 	.byte	0x04, 0x17
        /*001a*/ 	.short	(.L_43 - .L_42)
.L_42:
        /*001c*/ 	.word	0x00000000
        /*0020*/ 	.short	0x0005
        /*0022*/ 	.short	0x0028
        /*0024*/ 	.byte	0x00, 0xf5, 0x21, 0x00


	//----- nvinfo : EIATTR_KPARAM_INFO
	.align		4
.L_43:
        /*0028*/ 	.byte	0x04, 0x17
        /*002a*/ 	.short	(.L_45 - .L_44)
.L_44:
        /*002c*/ 	.word	0x00000000
        /*0030*/ 	.short	0x0004
        /*0032*/ 	.short	0x0020
        /*0034*/ 	.byte	0x00, 0xf5, 0x21, 0x00


	//----- nvinfo : EIATTR_KPARAM_INFO
	.align		4
.L_45:
        /*0038*/ 	.byte	0x04, 0x17
        /*003a*/ 	.short	(.L_47 - .L_46)
.L_46:
        /*003c*/ 	.word	0x00000000
        /*0040*/ 	.short	0x0003
        /*0042*/ 	.short	0x0018
        /*0044*/ 	.byte	0x00, 0xf5, 0x21, 0x00


	//----- nvinfo : EIATTR_KPARAM_INFO
	.align		4
.L_47:
        /*0048*/ 	.byte	0x04, 0x17
        /*004a*/ 	.short	(.L_49 - .L_48)
.L_48:
        /*004c*/ 	.word	0x00000000
        /*0050*/ 	.short	0x0002
        /*0052*/ 	.short	0x0010
        /*0054*/ 	.byte	0x00, 0xf5, 0x21, 0x00


	//----- nvinfo : EIATTR_KPARAM_INFO
	.align		4
.L_49:
        /*0058*/ 	.byte	0x04, 0x17
        /*005a*/ 	.short	(.L_51 - .L_50)
.L_50:
        /*005c*/ 	.word	0x00000000
        /*0060*/ 	.short	0x0001
        /*0062*/ 	.short	0x0008
        /*0064*/ 	.byte	0x00, 0xf5, 0x21, 0x00


	//----- nvinfo : EIATTR_KPARAM_INFO
	.align		4
.L_51:
        /*0068*/ 	.byte	0x04, 0x17
        /*006a*/ 	.short	(.L_53 - .L_52)
.L_52:
        /*006c*/ 	.word	0x00000000
        /*0070*/ 	.short	0x0000
        /*0072*/ 	.short	0x0000
        /*0074*/ 	.byte	0x00, 0xf5, 0x21, 0x00


	//----- nvinfo : EIATTR_SPARSE_MMA_MASK
	.align		4
.L_53:
        /*0078*/ 	.byte	0x03, 0x50
        /*007a*/ 	.short	0x0000


	//----- nvinfo : EIATTR_MAXREG_COUNT
	.align		4
        /*007c*/ 	.byte	0x03, 0x1b
        /*007e*/ 	.short	0x00ff


	//----- nvinfo : EIATTR_MERCURY_ISA_VERSION
	.align		4
        /*0080*/ 	.byte	0x03, 0x5f
        /*0082*/ 	.short	0x0101


	//----- nvinfo : EIATTR_VRC_CTA_INIT_COUNT
	.align		4
        /*0084*/ 	.byte	0x02, 0x4a
	.zero		1
	.zero		1


	//----- nvinfo : EIATTR_EXIT_INSTR_OFFSETS
	.align		4
        /*0088*/ 	.byte	0x04, 0x1c
        /*008a*/ 	.short	(.L_55 - .L_54)


	//   ....[0]....
.L_54:
        /*008c*/ 	.word	0x00000250


	//   ....[1]....
        /*0090*/ 	.word	0x00001360


	//----- nvinfo : EIATTR_CBANK_PARAM_SIZE
	.align		4
.L_55:
        /*0094*/ 	.byte	0x03, 0x19
        /*0096*/ 	.short	0x0034


	//----- nvinfo : EIATTR_PARAM_CBANK
	.align		4
        /*0098*/ 	.byte	0x04, 0x0a
        /*009a*/ 	.short	(.L_57 - .L_56)
	.align		4
.L_56:
        /*009c*/ 	.word	index@(.nv.constant0._Z17GPU_AESEncryptionPhS_S_S_S_S_i)
        /*00a0*/ 	.short	0x0380
        /*00a2*/ 	.short	0x0034


	//----- nvinfo : EIATTR_SW_WAR
	.align		4
.L_57:
        /*00a4*/ 	.byte	0x04, 0x36
        /*00a6*/ 	.short	(.L_59 - .L_58)
.L_58:
        /*00a8*/ 	.word	0x00000008
.L_59:


//--------------------- .nv.callgraph             --------------------------
	.section	.nv.callgraph,"",@"SHT_CUDA_CALLGRAPH"
	.align	4
	.sectionentsize	8
	.align		4
        /*0000*/ 	.word	0x00000000
	.align		4
        /*0004*/ 	.word	0xffffffff
	.align		4
        /*0008*/ 	.word	0x00000000
	.align		4
        /*000c*/ 	.word	0xfffffffe
	.align		4
        /*0010*/ 	.word	0x00000000
	.align		4
        /*0014*/ 	.word	0xfffffffd
	.align		4
        /*0018*/ 	.word	0x00000000
	.align		4
        /*001c*/ 	.word	0xfffffffc


//--------------------- .text._Z17GPU_AESDecryptionPhS_S_S_S_S_S_S_i --------------------------
	.section	.text._Z17GPU_AESDecryptionPhS_S_S_S_S_S_S_i,"ax",@progbits
	.align	128
        .global         _Z17GPU_AESDecryptionPhS_S_S_S_S_S_S_i
        .type           _Z17GPU_AESDecryptionPhS_S_S_S_S_S_S_i,@function
        .size           _Z17GPU_AESDecryptionPhS_S_S_S_S_S_S_i,(.L_x_4 - _Z17GPU_AESDecryptionPhS_S_S_S_S_S_S_i)
        .other          _Z17GPU_AESDecryptionPhS_S_S_S_S_S_S_i,@"STO_CUDA_ENTRY STV_DEFAULT"
_Z17GPU_AESDecryptionPhS_S_S_S_S_S_S_i:
.text._Z17GPU_AESDecryptionPhS_S_S_S_S_S_S_i:
[----:B------:R-:W-:Y:S01]  /*0000*/  LDC R1, c[0x0][0x37c] ;  /* 0x0000df00ff017b82 */ /* 0x000fe20000000800 */
[----:B------:R-:W0:Y:S01]  /*0010*/  S2R R15, SR_TID.X ;  /* 0x00000000000f7919 */ /* 0x000e220000002100 */
[----:B------:R-:W0:Y:S01]  /*0020*/  LDCU.64 UR4, c[0x0][0x398] ;  /* 0x00007300ff0477ac */ /* 0x000e220008000a00 */
[----:B------:R-:W1:Y:S01]  /*0030*/  LDCU.128 UR8, c[0x0][0x3a0] ;  /* 0x00007400ff0877ac */ /* 0x000e620008000c00 */
[----:B------:R-:W2:Y:S01]  /*0040*/  LDCU.128 UR16, c[0x0][0x3b0] ;  /* 0x00007600ff1077ac */ /* 0x000ea20008000c00 */
[----:B------:R-:W3:Y:S01]  /*0050*/  LDCU.64 UR6, c[0x0][0x388] ;  /* 0x00007100ff0677ac */ /* 0x000ee20008000a00 */
[----:B------:R-:W4:Y:S02]  /*0060*/  LDCU.64 UR12, c[0x0][0x358] ;  /* 0x00006b00ff0c77ac */ /* 0x000f240008000a00 */
[----:B------:R-:W5:Y:S01]  /*0070*/  LDC R0, c[0x0][0x360] ;  /* 0x0000d800ff007b82 */ /* 0x000f620000000800 */
[----:B------:R-:W5:Y:S01]  /*0080*/  LDCU UR14, c[0x0][0x3c0] ;  /* 0x00007800ff0e77ac */ /* 0x000f620008000800 */
[----:B0-----:R-:W-:-:S02]  /*0090*/  IADD3 R2, P0, PT, R15, UR4, RZ ;  /* 0x000000040f027c10 */ /* 0x001fc4000ff1e0ff */
[C---:B-1----:R-:W-:Y:S02]  /*00a0*/  IADD3 R6, P1, PT, R15.reuse, UR10, RZ ;  /* 0x0000000a0f067c10 */ /* 0x042fe4000ff3e0ff */
[C---:B--2---:R-:W-:Y:S01]  /*00b0*/  IADD3 R8, P2, PT, R15.reuse, UR16, RZ ;  /* 0x000000100f087c10 */ /* 0x044fe2000ff5e0ff */
[----:B------:R-:W-:Y:S01]  /*00c0*/  IMAD.X R3, RZ, RZ, UR5, P0 ;  /* 0x00000005ff037e24 */ /* 0x000fe200080e06ff */
[C---:B------:R-:W-:Y:S01]  /*00d0*/  IADD3 R4, P0, PT, R15.reuse, UR8, RZ ;  /* 0x000000080f047c10 */ /* 0x040fe2000ff1e0ff */
[----:B------:R-:W-:Y:S01]  /*00e0*/  IMAD.X R7, RZ, RZ, UR11, P1 ;  /* 0x0000000bff077e24 */ /* 0x000fe200088e06ff */
[C---:B------:R-:W-:Y:S01]  /*00f0*/  IADD3 R10, P3, PT, R15.reuse, UR18, RZ ;  /* 0x000000120f0a7c10 */ /* 0x040fe2000ff7e0ff */
[----:B------:R-:W-:Y:S01]  /*0100*/  IMAD.X R9, RZ, RZ, UR17, P2 ;  /* 0x00000011ff097e24 */ /* 0x000fe200090e06ff */
[----:B----4-:R-:W2:Y:S01]  /*0110*/  LDG.E.U8 R2, desc[UR12][R2.64] ;  /* 0x0000000c02027981 */ /* 0x010ea2000c1e1100 */
[----:B------:R-:W-:Y:S01]  /*0120*/  IMAD.X R5, RZ, RZ, UR9, P0 ;  /* 0x00000009ff057e24 */ /* 0x000fe200080e06ff */
[----:B---3--:R-:W-:Y:S01]  /*0130*/  IADD3 R12, P0, PT, R15, UR6, RZ ;  /* 0x000000060f0c7c10 */ /* 0x008fe2000ff1e0ff */
[----:B------:R-:W-:Y:S01]  /*0140*/  IMAD.X R11, RZ, RZ, UR19, P3 ;  /* 0x00000013ff0b7e24 */ /* 0x000fe200098e06ff */
[----:B------:R-:W3:Y:S03]  /*0150*/  LDG.E.U8 R6, desc[UR12][R6.64] ;  /* 0x0000000c06067981 */ /* 0x000ee6000c1e1100 */
[----:B------:R-:W-:Y:S01]  /*0160*/  IMAD.X R13, RZ, RZ, UR7, P0 ;  /* 0x00000007ff0d7e24 */ /* 0x000fe200080e06ff */
[----:B------:R-:W4:Y:S04]  /*0170*/  LDG.E.U8 R4, desc[UR12][R4.64] ;  /* 0x0000000c04047981 */ /* 0x000f28000c1e1100 */
[----:B------:R-:W3:Y:S04]  /*0180*/  LDG.E.U8 R8, desc[UR12][R8.64] ;  /* 0x0000000c08087981 */ /* 0x000ee8000c1e1100 */
[----:B------:R-:W3:Y:S04]  /*0190*/  LDG.E.U8 R10, desc[UR12][R10.64] ;  /* 0x0000000c0a0a7981 */ /* 0x000ee8000c1e1100 */
[----:B------:R-:W3:Y:S01]  /*01a0*/  LDG.E.U8 R12, desc[UR12][R12.64] ;  /* 0x0000000c0c0c7981 */ /* 0x000ee2000c1e1100 */
[----:B------:R-:W5:Y:S08]  /*01b0*/  S2UR UR11, SR_CTAID.X ;  /* 0x00000000000b79c3 */ /* 0x000f700000002500 */
[----:B------:R-:W0:Y:S01]  /*01c0*/  S2UR UR10, SR_CgaCtaId ;  /* 0x00000000000a79c3 */ /* 0x000e220000008800 */
[----:B------:R-:W-:-:S02]  /*01d0*/  UMOV UR4, 0x400 ;  /* 0x0000040000047882 */ /* 0x000fc40000000000 */
[----:B------:R-:W-:Y:S02]  /*01e0*/  UIADD3 UR5, UPT, UPT, UR4, 0x100, URZ ;  /* 0x0000010004057890 */ /* 0x000fe4000fffe0ff */
[----:B------:R-:W-:Y:S02]  /*01f0*/  UIADD3 UR6, UPT, UPT, UR4, 0x200, URZ ;  /* 0x0000020004067890 */ /* 0x000fe4000fffe0ff */
[----:B------:R-:W-:Y:S02]  /*0200*/  UIADD3 UR7, UPT, UPT, UR4, 0x300, URZ ;  /* 0x0000030004077890 */ /* 0x000fe4000fffe0ff */
[----:B------:R-:W-:Y:S01]  /*0210*/  UIADD3 UR8, UPT, UPT, UR4, 0x400, URZ ;  /* 0x0000040004087890 */ /* 0x000fe2000fffe0ff */
[----:B-----5:R-:W-:Y:S01]  /*0220*/  IMAD R0, R0, UR11, R15 ;  /* 0x0000000b00007c24 */ /* 0x020fe2000f8e020f */
[----:B------:R-:W-:-:S03]  /*0230*/  UIADD3 UR9, UPT, UPT, UR4, 0x500, URZ ;  /* 0x0000050004097890 */ /* 0x000fc6000fffe0ff */
[----:B------:R-:W-:Y:S01]  /*0240*/  IMAD.SHL.U32 R0, R0, 0x10, RZ ;  /* 0x0000001000007824 */ /* 0x000fe200078e00ff */
[----:B0-----:R-:W-:-:S04]  /*0250*/  ULEA UR5, UR10, UR5, 0x18 ;  /* 0x000000050a057291 */ /* 0x001fc8000f8ec0ff */
[----:B------:R-:W-:Y:S01]  /*0260*/  ISETP.GT.AND P0, PT, R0, UR14, PT ;  /* 0x0000000e00007c0c */ /* 0x000fe2000bf04270 */
[----:B------:R-:W-:Y:S02]  /*0270*/  ULEA UR6, UR10, UR6, 0x18 ;  /* 0x000000060a067291 */ /* 0x000fe4000f8ec0ff */
[----:B------:R-:W-:Y:S02]  /*0280*/  ULEA UR7, UR10, UR7, 0x18 ;  /* 0x000000070a077291 */ /* 0x000fe4000f8ec0ff */
[----:B------:R-:W-:Y:S02]  /*0290*/  ULEA UR8, UR10, UR8, 0x18 ;  /* 0x000000080a087291 */ /* 0x000fe4000f8ec0ff */
[----:B------:R-:W-:Y:S02]  /*02a0*/  ULEA UR9, UR10, UR9, 0x18 ;  /* 0x000000090a097291 */ /* 0x000fe4000f8ec0ff */
[----:B------:R-:W-:Y:S01]  /*02b0*/  ULEA UR4, UR10, UR4, 0x18 ;  /* 0x000000040a047291 */ /* 0x000fe2000f8ec0ff */
[----:B--2---:R0:W-:Y:S04]  /*02c0*/  STS.U8 [R15+UR5], R2 ;  /* 0x000000020f007988 */ /* 0x0041e80008000005 */
[----:B----4-:R0:W-:Y:S04]  /*02d0*/  STS.U8 [R15+UR6], R4 ;  /* 0x000000040f007988 */ /* 0x0101e80008000006 */
[----:B---3--:R0:W-:Y:S04]  /*02e0*/  STS.U8 [R15+UR7], R6 ;  /* 0x000000060f007988 */ /* 0x0081e80008000007 */
[----:B------:R0:W-:Y:S04]  /*02f0*/  STS.U8 [R15+UR8], R8 ;  /* 0x000000080f007988 */ /* 0x0001e80008000008 */
[----:B------:R0:W-:Y:S04]  /*0300*/  STS.U8 [R15+UR9], R10 ;  /* 0x0000000a0f007988 */ /* 0x0001e80008000009 */
[----:B------:R0:W-:Y:S01]  /*0310*/  STS.U8 [R15+UR4], R12 ;  /* 0x0000000c0f007988 */ /* 0x0001e20008000004 */
[----:B------:R-:W-:Y:S05]  /*0320*/  @P0 EXIT ;  /* 0x000000000000094d */ /* 0x000fea0003800000 */
[----:B0-----:R-:W0:Y:S01]  /*0330*/  LDC.64 R4, c[0x0][0x390] ;  /* 0x0000e400ff047b82 */ /* 0x001e220000000a00 */
[----:B------:R-:W1:Y:S04]  /*0340*/  LDS.U8 R0, [UR4+0xa0] ;  /* 0x0000a004ff007984 */ /* 0x000e680008000000 */
[----:B------:R-:W2:Y:S04]  /*0350*/  LDS.U8 R14, [UR4+0xa1] ;  /* 0x0000a104ff0e7984 */ /* 0x000ea80008000000 */
[----:B------:R-:W3:Y:S04]  /*0360*/  LDS.U8 R16, [UR4+0xa2] ;  /* 0x0000a204ff107984 */ /* 0x000ee80008000000 */
[----:B------:R-:W4:Y:S04]  /*0370*/  LDS.U8 R20, [UR4+0xa3] ;  /* 0x0000a304ff147984 */ /* 0x000f280008000000 */
[----:B------:R-:W5:Y:S04]  /*0380*/  LDS.U8 R22, [UR4+0xa4] ;  /* 0x0000a404ff167984 */ /* 0x000f680008000000 */
[----:B------:R-:W5:Y:S04]  /*0390*/  LDS.U8 R24, [UR4+0xa5] ;  /* 0x0000a504ff187984 */ /* 0x000f680008000000 */
[----:B0-----:R-:W1:Y:S04]  /*03a0*/  LDG.E.U8 R7, desc[UR12][R4.64] ;  /* 0x0000000c04077981 */ /* 0x001e68000c1e1100 */
[----:B------:R-:W2:Y:S04]  /*03b0*/  LDG.E.U8 R11, desc[UR12][R4.64+0x1] ;  /* 0x0000010c040b7981 */ /* 0x000ea8000c1e1100 */
[----:B------:R-:W3:Y:S04]  /*03c0*/  LDG.E.U8 R17, desc[UR12][R4.64+0x2] ;  /* 0x0000020c04117981 */ /* 0x000ee8000c1e1100 */
[----:B------:R-:W4:Y:S04]  /*03d0*/  LDG.E.U8 R19, desc[UR12][R4.64+0x3] ;  /* 0x0000030c04137981 */ /* 0x000f28000c1e1100 */
[----:B------:R-:W5:Y:S04]  /*03e0*/  LDG.E.U8 R21, desc[UR12][R4.64+0x4] ;  /* 0x0000040c04157981 */ /* 0x000f68000c1e1100 */
        /* <DEDUP_REMOVED lines=10> */
[----:B------:R5:W5:Y:S01]  /*0490*/  LDG.E.U8 R8, desc[UR12][R4.64+0xf] ;  /* 0x00000f0c04087981 */ /* 0x000b62000c1e1100 */
[----:B------:R-:W-:-:S03]  /*04a0*/  UIADD3 UR10, UPT, UPT, UR4, 0x9f, URZ ;  /* 0x0000009f040a7890 */ /* 0x000fc6000fffe0ff */
[----:B------:R-:W0:Y:S04]  /*04b0*/  LDS.U8 R25, [UR4+0xa7] ;  /* 0x0000a704ff197984 */ /* 0x000e280008000000 */
[----:B------:R-:W0:Y:S01]  /*04c0*/  LDS.U8 R27, [UR4+0xa9] ;  /* 0x0000a904ff1b7984 */ /* 0x000e220008000000 */
[----:B-1----:R-:W-:Y:S02]  /*04d0*/  LOP3.LUT R7, R0, R7, RZ, 0x3c, !PT ;  /* 0x0000000700077212 */ /* 0x002fe400078e3cff */
[----:B--2---:R-:W-:Y:S02]  /*04e0*/  LOP3.LUT R0, R14, R11, RZ, 0x3c, !PT ;  /* 0x0000000b0e007212 */ /* 0x004fe400078e3cff */
[----:B------:R-:W-:Y:S01]  /*04f0*/  LDS.U8 R11, [UR4+0xaf] ;  /* 0x0000af04ff0b7984 */ /* 0x000fe20008000000 */
[----:B---3--:R-:W-:-:S03]  /*0500*/  LOP3.LUT R17, R16, R17, RZ, 0x3c, !PT ;  /* 0x0000001110117212 */ /* 0x008fc600078e3cff */
[----:B------:R-:W1:Y:S01]  /*0510*/  LDS.U8 R16, [UR4+0xac] ;  /* 0x0000ac04ff107984 */ /* 0x000e620008000000 */
[----:B----4-:R-:W-:-:S03]  /*0520*/  LOP3.LUT R14, R20, R19, RZ, 0x3c, !PT ;  /* 0x00000013140e7212 */ /* 0x010fc600078e3cff */
[----:B------:R-:W2:Y:S01]  /*0530*/  LDS.U8 R20, [UR4+0xaa] ;  /* 0x0000aa04ff147984 */ /* 0x000ea20008000000 */
[----:B-----5:R-:W-:-:S03]  /*0540*/  LOP3.LUT R4, R22, R21, RZ, 0x3c, !PT ;  /* 0x0000001516047212 */ /* 0x020fc600078e3cff */
[----:B------:R-:W3:Y:S01]  /*0550*/  LDS.U8 R22, [UR4+0xa6] ;  /* 0x0000a604ff167984 */ /* 0x000ee20008000000 */
[----:B------:R-:W-:-:S03]  /*0560*/  LOP3.LUT R5, R24, R23, RZ, 0x3c, !PT ;  /* 0x0000001718057212 */ /* 0x000fc600078e3cff */
[----:B------:R-:W4:Y:S04]  /*0570*/  LDS.U8 R24, [UR4+0xa8] ;  /* 0x0000a804ff187984 */ /* 0x000f280008000000 */
[----:B------:R-:W5:Y:S01]  /*0580*/  LDS.U8 R23, [UR4+0xab] ;  /* 0x0000ab04ff177984 */ /* 0x000f620008000000 */
[----:B0-----:R-:W-:-:S03]  /*0590*/  LOP3.LUT R18, R25, R18, RZ, 0x3c, !PT ;  /* 0x0000001219127212 */ /* 0x001fc600078e3cff */
[----:B------:R-:W0:Y:S04]  /*05a0*/  LDS.U8 R21, [UR4+0xad] ;  /* 0x0000ad04ff157984 */ /* 0x000e280008000000 */
[----:B------:R-:W0:Y:S01]  /*05b0*/  LDS.U8 R19, [UR4+0xae] ;  /* 0x0000ae04ff137984 */ /* 0x000e220008000000 */
[----:B------:R-:W-:Y:S01]  /*05c0*/  UMOV UR4, URZ ;  /* 0x000000ff00047c82 */ /* 0x000fe20008000000 */
[----:B------:R-:W-:Y:S02]  /*05d0*/  LOP3.LUT R10, R27, R10, RZ, 0x3c, !PT ;  /* 0x0000000a1b0a7212 */ /* 0x000fe400078e3cff */
[----:B-1----:R-:W-:Y:S02]  /*05e0*/  LOP3.LUT R13, R16, R13, RZ, 0x3c, !PT ;  /* 0x0000000d100d7212 */ /* 0x002fe400078e3cff */
[----:B--2---:R-:W-:-:S02]  /*05f0*/  LOP3.LUT R3, R20, R3, RZ, 0x3c, !PT ;  /* 0x0000000314037212 */ /* 0x004fc400078e3cff */
[----:B---3--:R-:W-:Y:S02]  /*0600*/  LOP3.LUT R15, R22, R15, RZ, 0x3c, !PT ;  /* 0x0000000f160f7212 */ /* 0x008fe400078e3cff */
[----:B------:R-:W-:Y:S02]  /*0610*/  LOP3.LUT R8, R11, R8, RZ, 0x3c, !PT ;  /* 0x000000080b087212 */ /* 0x000fe400078e3cff */
[----:B----4-:R-:W-:Y:S02]  /*0620*/  LOP3.LUT R9, R24, R9, RZ, 0x3c, !PT ;  /* 0x0000000918097212 */ /* 0x010fe400078e3cff */
[----:B-----5:R-:W-:Y:S02]  /*0630*/  LOP3.LUT R12, R23, R12, RZ, 0x3c, !PT ;  /* 0x0000000c170c7212 */ /* 0x020fe400078e3cff */
[----:B0-----:R-:W-:Y:S02]  /*0640*/  LOP3.LUT R2, R21, R2, RZ, 0x3c, !PT ;  /* 0x0000000215027212 */ /* 0x001fe400078e3cff */
[----:B------:R-:W-:-:S07]  /*0650*/  LOP3.LUT R6, R19, R6, RZ, 0x3c, !PT ;  /* 0x0000000613067212 */ /* 0x000fce00078e3cff */
.L_x_0:
[----:B------:R-:W-:Y:S01]  /*0660*/  LOP3.LUT R7, R7, 0xff, RZ, 0xc0, !PT ;  /* 0x000000ff07077812 */ /* 0x000fe200078ec0ff */
[----:B------:R-:W-:Y:S01]  /*0670*/  LDS.U8 R20, [UR10+-0xf] ;  /* 0xfffff10aff147984 */ /* 0x000fe20008000000 */
[----:B------:R-:W-:Y:S01]  /*0680*/  LOP3.LUT R2, R2, 0xff, RZ, 0xc0, !PT ;  /* 0x000000ff02027812 */ /* 0x000fe200078ec0ff */
[----:B------:R-:W-:Y:S01]  /*0690*/  UIADD3 UR11, UPT, UPT, UR4, 0x9, URZ ;  /* 0x00000009040b7890 */ /* 0x000fe2000fffe0ff */
[----:B------:R-:W-:Y:S01]  /*06a0*/  LOP3.LUT R3, R3, 0xff, RZ, 0xc0, !PT ;  /* 0x000000ff03037812 */ /* 0x000fe200078ec0ff */
[----:B------:R-:W-:Y:S01]  /*06b0*/  LDS.U8 R19, [UR10+-0xe] ;  /* 0xfffff20aff137984 */ /* 0x000fe20008000000 */
[----:B------:R-:W-:Y:S01]  /*06c0*/  LOP3.LUT R28, R18, 0xff, RZ, 0xc0, !PT ;  /* 0x000000ff121c7812 */ /* 0x000fe200078ec0ff */
[----:B------:R-:W-:Y:S01]  /*06d0*/  UISETP.GT.U32.AND UP0, UPT, UR11, 0x1, UPT ;  /* 0x000000010b00788c */ /* 0x000fe2000bf04070 */
[----:B------:R-:W-:Y:S01]  /*06e0*/  LOP3.LUT R6, R6, 0xff, RZ, 0xc0, !PT ;  /* 0x000000ff06067812 */ /* 0x000fe200078ec0ff */
[----:B------:R-:W0:Y:S01]  /*06f0*/  LDS.U8 R7, [R7+UR5] ;  /* 0x0000000507077984 */ /* 0x000e220008000000 */
[----:B------:R-:W-:Y:S01]  /*0700*/  LOP3.LUT R17, R17, 0xff, RZ, 0xc0, !PT ;  /* 0x000000ff11117812 */ /* 0x000fe200078ec0ff */
[----:B------:R-:W-:Y:S01]  /*0710*/  UIADD3 UR4, UPT, UPT, UR4, -0x1, URZ ;  /* 0xffffffff04047890 */ /* 0x000fe2000fffe0ff */
[----:B------:R-:W-:Y:S01]  /*0720*/  LOP3.LUT R13, R13, 0xff, RZ, 0xc0, !PT ;  /* 0x000000ff0d0d7812 */ /* 0x000fe200078ec0ff */
[----:B------:R-:W-:Y:S04]  /*0730*/  LDS.U8 R16, [UR10+-0xd] ;  /* 0xfffff30aff107984 */ /* 0x000fe80008000000 */
[----:B------:R-:W1:Y:S04]  /*0740*/  LDS.U8 R2, [R2+UR5] ;  /* 0x0000000502027984 */ /* 0x000e680008000000 */
[----:B------:R-:W2:Y:S04]  /*0750*/  LDS.U8 R3, [R3+UR5] ;  /* 0x0000000503037984 */ /* 0x000ea80008000000 */
[----:B------:R-:W-:Y:S04]  /*0760*/  LDS.U8 R26, [UR10+-0xb] ;  /* 0xfffff50aff1a7984 */ /* 0x000fe80008000000 */
[----:B------:R-:W-:Y:S04]  /*0770*/  LDS.U8 R6, [R6+UR5] ;  /* 0x0000000506067984 */ /* 0x000fe80008000000 */
[----:B------:R-:W-:Y:S04]  /*0780*/  LDS.U8 R27, [UR10+-0x9] ;  /* 0xfffff70aff1b7984 */ /* 0x000fe80008000000 */
[----:B------:R-:W-:Y:S04]  /*0790*/  LDS.U8 R17, [R17+UR5] ;  /* 0x0000000511117984 */ /* 0x000fe80008000000 */
[----:B------:R-:W-:Y:S01]  /*07a0*/  LDS.U8 R13, [R13+UR5] ;  /* 0x000000050d0d7984 */ /* 0x000fe20008000000 */
[----:B0-----:R-:W-:-:S05]  /*07b0*/  LOP3.LUT R20, R7, 0xff, R20, 0x48, !PT ;  /* 0x000000ff07147812 */ /* 0x001fca00078e4814 */
[----:B------:R-:W-:Y:S01]  /*07c0*/  LDS.U8 R11, [R20+UR6] ;  /* 0x00000006140b7984 */ /* 0x000fe20008000000 */
[----:B-1----:R-:W-:-:S03]  /*07d0*/  LOP3.LUT R19, R2, 0xff, R19, 0x48, !PT ;  /* 0x000000ff02137812 */ /* 0x002fc600078e4813 */
[----:B------:R-:W-:Y:S01]  /*07e0*/  LDS.U8 R23, [R20+UR7] ;  /* 0x0000000714177984 */ /* 0x000fe20008000000 */
[----:B--2---:R-:W-:-:S03]  /*07f0*/  LOP3.LUT R16, R3, 0xff, R16, 0x48, !PT ;  /* 0x000000ff03107812 */ /* 0x004fc600078e4810 */
[----:B------:R-:W-:Y:S04]  /*0800*/  LDS.U8 R22, [R19+UR9] ;  /* 0x0000000913167984 */ /* 0x000fe80008000000 */
[----:B------:R-:W0:Y:S04]  /*0810*/  LDS.U8 R21, [R16+UR8] ;  /* 0x0000000810157984 */ /* 0x000e280008000000 */
[----:B------:R-:W-:Y:S04]  /*0820*/  LDS.U8 R24, [R19+UR6] ;  /* 0x0000000613187984 */ /* 0x000fe80008000000 */
[----:B------:R-:W1:Y:S04]  /*0830*/  LDS.U8 R25, [R16+UR9] ;  /* 0x0000000910197984 */ /* 0x000e680008000000 */
[----:B------:R-:W-:Y:S04]  /*0840*/  LDS.U8 R29, [R16+UR6] ;  /* 0x00000006101d7984 */ /* 0x000fe80008000000 */
[----:B------:R-:W-:Y:S04]  /*0850*/  LDS.U8 R3, [R20+UR9] ;  /* 0x0000000914037984 */ /* 0x000fe80008000000 */
[----:B------:R-:W-:Y:S04]  /*0860*/  LDS.U8 R18, [R19+UR8] ;  /* 0x0000000813127984 */ /* 0x000fe80008000000 */
[----:B------:R-:W2:Y:S01]  /*0870*/  LDS.U8 R16, [R16+UR7] ;  /* 0x0000000710107984 */ /* 0x000ea20008000000 */
[----:B0-----:R-:W-:-:S02]  /*0880*/  LOP3.LUT R7, R21, R22, R11, 0x96, !PT ;  /* 0x0000001615077212 */ /* 0x001fc400078e960b */
[----:B------:R-:W-:Y:S01]  /*0890*/  LOP3.LUT R11, R4, 0xff, RZ, 0xc0, !PT ;  /* 0x000000ff040b7812 */ /* 0x000fe200078ec0ff */
[----:B------:R0:W-:Y:S01]  /*08a0*/  LDS.U8 R21, [R19+UR7] ;  /* 0x0000000713157984 */ /* 0x0001e20008000000 */
[----:B------:R-:W-:-:S03]  /*08b0*/  LOP3.LUT R22, R0, 0xff, RZ, 0xc0, !PT ;  /* 0x000000ff00167812 */ /* 0x000fc600078ec0ff */
[----:B------:R-:W-:Y:S01]  /*08c0*/  LDS.U8 R0, [R28+UR5] ;  /* 0x000000051c007984 */ /* 0x000fe20008000000 */
[----:B-1----:R-:W-:-:S03]  /*08d0*/  LOP3.LUT R2, R25, R24, R23, 0x96, !PT ;  /* 0x0000001819027212 */ /* 0x002fc600078e9617 */
[----:B------:R-:W1:Y:S01]  /*08e0*/  LDS.U8 R25, [UR10+-0xc] ;  /* 0xfffff40aff197984 */ /* 0x000e620008000000 */
[----:B0-----:R-:W-:-:S03]  /*08f0*/  LOP3.LUT R19, R6, 0xff, R27, 0x48, !PT ;  /* 0x000000ff06137812 */ /* 0x001fc600078e481b */
[----:B------:R-:W-:Y:S04]  /*0900*/  LDS.U8 R24, [UR10+-0xa] ;  /* 0xfffff60aff187984 */ /* 0x000fe80008000000 */
[----:B------:R-:W0:Y:S04]  /*0910*/  LDS.U8 R11, [R11+UR5] ;  /* 0x000000050b0b7984 */ /* 0x000e280008000000 */
[----:B------:R-:W3:Y:S01]  /*0920*/  LDS.U8 R23, [R22+UR5] ;  /* 0x0000000516177984 */ /* 0x000ee20008000000 */
[----:B--2---:R-:W-:-:S03]  /*0930*/  LOP3.LUT R3, R16, R18, R3, 0x96, !PT ;  /* 0x0000001210037212 */ /* 0x004fc600078e9603 */
[----:B------:R-:W2:Y:S04]  /*0940*/  LDS.U8 R4, [R20+UR8] ;  /* 0x0000000814047984 */ /* 0x000ea80008000000 */
[----:B------:R-:W-:Y:S04]  /*0950*/  LDS.U8 R20, [R19+UR8] ;  /* 0x0000000813147984 */ /* 0x000fe80008000000 */
[----:B------:R-:W-:Y:S01]  /*0960*/  LDS.U8 R16, [R19+UR9] ;  /* 0x0000000913107984 */ /* 0x000fe20008000000 */
[----:B-1----:R-:W-:-:S05]  /*0970*/  LOP3.LUT R25, R0, 0xff, R25, 0x48, !PT ;  /* 0x000000ff00197812 */ /* 0x002fca00078e4819 */
[----:B------:R-:W1:Y:S01]  /*0980*/  LDS.U8 R0, [R25+UR7] ;  /* 0x0000000719007984 */ /* 0x000e620008000000 */
[----:B0-----:R-:W-:Y:S02]  /*0990*/  LOP3.LUT R26, R11, 0xff, R26, 0x48, !PT ;  /* 0x000000ff0b1a7812 */ /* 0x001fe400078e481a */
[----:B---3--:R-:W-:-:S03]  /*09a0*/  LOP3.LUT R24, R23, 0xff, R24, 0x48, !PT ;  /* 0x000000ff17187812 */ /* 0x008fc600078e4818 */
[----:B------:R-:W-:Y:S01]  /*09b0*/  LDS.U8 R18, [R26+UR6] ;  /* 0x000000061a127984 */ /* 0x000fe20008000000 */
[----:B--2---:R-:W-:-:S03]  /*09c0*/  LOP3.LUT R4, R29, R21, R4, 0x96, !PT ;  /* 0x000000151d047212 */ /* 0x004fc600078e9604 */
[----:B------:R-:W-:Y:S04]  /*09d0*/  LDS.U8 R23, [R25+UR9] ;  /* 0x0000000919177984 */ /* 0x000fe80008000000 */
[----:B------:R-:W0:Y:S04]  /*09e0*/  LDS.U8 R21, [R25+UR8] ;  /* 0x0000000819157984 */ /* 0x000e280008000000 */
[----:B------:R-:W-:Y:S04]  /*09f0*/  LDS.U8 R6, [R26+UR7] ;  /* 0x000000071a067984 */ /* 0x000fe80008000000 */
[----:B------:R-:W2:Y:S04]  /*0a00*/  LDS.U8 R27, [R24+UR9] ;  /* 0x00000009181b7984 */ /* 0x000ea80008000000 */
[----:B------:R-:W3:Y:S04]  /*0a10*/  LDS.U8 R11, [R24+UR6] ;  /* 0x00000006180b7984 */ /* 0x000ee80008000000 */
[----:B------:R-:W-:Y:S04]  /*0a20*/  LDS.U8 R22, [R24+UR7] ;  /* 0x0000000718167984 */ /* 0x000fe80008000000 */
[----:B------:R-:W-:Y:S01]  /*0a30*/  LDS.U8 R28, [R24+UR8] ;  /* 0x00000008181c7984 */ /* 0x000fe20008000000 */
[----:B-1----:R-:W-:-:S03]  /*0a40*/  LOP3.LUT R7, R7, R0, RZ, 0x3c, !PT ;  /* 0x0000000007077212 */ /* 0x002fc600078e3cff */
[----:B------:R-:W-:Y:S04]  /*0a50*/  LDS.U8 R29, [R19+UR7] ;  /* 0x00000007131d7984 */ /* 0x000fe80008000000 */
[----:B------:R-:W1:Y:S01]  /*0a60*/  LDS.U8 R25, [R25+UR6] ;  /* 0x0000000619197984 */ /* 0x000e620008000000 */
[----:B0-----:R-:W-:Y:S02]  /*0a70*/  LOP3.LUT R0, R2, R21, RZ, 0x3c, !PT ;  /* 0x0000001502007212 */ /* 0x001fe400078e3cff */
[----:B------:R-:W-:Y:S01]  /*0a80*/  LOP3.LUT R2, R4, R23, RZ, 0x3c, !PT ;  /* 0x0000001704027212 */ /* 0x000fe200078e3cff */
[----:B------:R-:W-:Y:S04]  /*0a90*/  LDS.U8 R21, [R26+UR9] ;  /* 0x000000091a157984 */ /* 0x000fe80008000000 */
[----:B------:R-:W-:Y:S01]  /*0aa0*/  LDS.U8 R23, [UR10+-0x6] ;  /* 0xfffffa0aff177984 */ /* 0x000fe20008000000 */
[----:B--2---:R-:W-:-:S02]  /*0ab0*/  LOP3.LUT R4, R20, R27, R18, 0x96, !PT ;  /* 0x0000001b14047212 */ /* 0x004fc400078e9612 */
[----:B------:R-:W-:Y:S01]  /*0ac0*/  LOP3.LUT R20, R9, 0xff, RZ, 0xc0, !PT ;  /* 0x000000ff09147812 */ /* 0x000fe200078ec0ff */
[----:B------:R-:W-:Y:S01]  /*0ad0*/  LDS.U8 R27, [R19+UR6] ;  /* 0x00000006131b7984 */ /* 0x000fe20008000000 */
[----:B---3--:R-:W-:Y:S02]  /*0ae0*/  LOP3.LUT R6, R16, R11, R6, 0x96, !PT ;  /* 0x0000000b10067212 */ /* 0x008fe400078e9606 */
[----:B------:R-:W-:Y:S01]  /*0af0*/  LOP3.LUT R16, R12, 0xff, RZ, 0xc0, !PT ;  /* 0x000000ff0c107812 */ /* 0x000fe200078ec0ff */
[----:B------:R-:W-:Y:S01]  /*0b00*/  LDS.U8 R9, [UR10+-0x8] ;  /* 0xfffff80aff097984 */ /* 0x000fe20008000000 */
[----:B------:R-:W-:-:S03]  /*0b10*/  LOP3.LUT R18, R5, 0xff, RZ, 0xc0, !PT ;  /* 0x000000ff05127812 */ /* 0x000fc600078ec0ff */
[----:B------:R-:W-:Y:S04]  /*0b20*/  LDS.U8 R5, [R20+UR5] ;  /* 0x0000000514057984 */ /* 0x000fe80008000000 */
[----:B------:R-:W0:Y:S04]  /*0b30*/  LDS.U8 R12, [UR10+-0x7] ;  /* 0xfffff90aff0c7984 */ /* 0x000e280008000000 */
[----:B------:R-:W2:Y:S01]  /*0b40*/  LDS.U8 R16, [R16+UR5] ;  /* 0x0000000510107984 */ /* 0x000ea20008000000 */
[----:B-1----:R-:W-:-:S03]  /*0b50*/  LOP3.LUT R3, R3, R25, RZ, 0x3c, !PT ;  /* 0x0000001903037212 */ /* 0x002fc600078e3cff */
[----:B------:R-:W1:Y:S04]  /*0b60*/  LDS.U8 R18, [R18+UR5] ;  /* 0x0000000512127984 */ /* 0x000e680008000000 */
[----:B------:R-:W3:Y:S04]  /*0b70*/  LDS.U8 R20, [UR10+-0x5] ;  /* 0xfffffb0aff147984 */ /* 0x000ee80008000000 */
[----:B------:R-:W4:Y:S01]  /*0b80*/  LDS.U8 R11, [R26+UR8] ;  /* 0x000000081a0b7984 */ /* 0x000f220008000000 */
[----:B0-----:R-:W-:Y:S02]  /*0b90*/  LOP3.LUT R12, R5, 0xff, R12, 0x48, !PT ;  /* 0x000000ff050c7812 */ /* 0x001fe400078e480c */
[----:B--2---:R-:W-:-:S03]  /*0ba0*/  LOP3.LUT R9, R16, 0xff, R9, 0x48, !PT ;  /* 0x000000ff10097812 */ /* 0x004fc600078e4809 */
[----:B------:R-:W-:Y:S01]  /*0bb0*/  LDS.U8 R24, [R12+UR6] ;  /* 0x000000060c187984 */ /* 0x000fe20008000000 */
[----:B-1----:R-:W-:-:S03]  /*0bc0*/  LOP3.LUT R18, R18, 0xff, R23, 0x48, !PT ;  /* 0x000000ff12127812 */ /* 0x002fc600078e4817 */
[----:B------:R-:W0:Y:S01]  /*0bd0*/  LDS.U8 R5, [R9+UR7] ;  /* 0x0000000709057984 */ /* 0x000e220008000000 */
[----:B---3--:R-:W-:-:S03]  /*0be0*/  LOP3.LUT R20, R17, 0xff, R20, 0x48, !PT ;  /* 0x000000ff11147812 */ /* 0x008fc600078e4814 */
[----:B------:R-:W-:Y:S01]  /*0bf0*/  LDS.U8 R16, [R12+UR7] ;  /* 0x000000070c107984 */ /* 0x000fe20008000000 */
[----:B----4-:R-:W-:-:S03]  /*0c00*/  LOP3.LUT R22, R27, R22, R11, 0x96, !PT ;  /* 0x000000161b167212 */ /* 0x010fc600078e960b */
[----:B------:R-:W-:Y:S01]  /*0c10*/  LDS.U8 R19, [R18+UR6] ;  /* 0x0000000612137984 */ /* 0x000fe20008000000 */
[----:B------:R-:W-:-:S03]  /*0c20*/  LOP3.LUT R11, R29, R28, R21, 0x96, !PT ;  /* 0x0000001c1d0b7212 */ /* 0x000fc600078e9615 */
[----:B------:R-:W1:Y:S04]  /*0c30*/  LDS.U8 R21, [R20+UR9] ;  /* 0x0000000914157984 */ /* 0x000e680008000000 */
[----:B------:R-:W2:Y:S04]  /*0c40*/  LDS.U8 R17, [R9+UR8] ;  /* 0x0000000809117984 */ /* 0x000ea80008000000 */
[----:B------:R-:W3:Y:S04]  /*0c50*/  LDS.U8 R23, [R9+UR9] ;  /* 0x0000000909177984 */ /* 0x000ee80008000000 */
[----:B------:R-:W-:Y:S04]  /*0c60*/  LDS.U8 R25, [R18+UR9] ;  /* 0x0000000912197984 */ /* 0x000fe80008000000 */
[----:B------:R-:W4:Y:S04]  /*0c70*/  LDS.U8 R26, [R20+UR8] ;  /* 0x00000008141a7984 */ /* 0x000f280008000000 */
[----:B------:R-:W-:Y:S04]  /*0c80*/  LDS.U8 R29, [R20+UR6] ;  /* 0x00000006141d7984 */ /* 0x000fe80008000000 */
[----:B------:R-:W-:Y:S01]  /*0c90*/  LDS.U8 R28, [R18+UR7] ;  /* 0x00000007121c7984 */ /* 0x000fe20008000000 */
[----:B0-----:R-:W-:-:S03]  /*0ca0*/  LOP3.LUT R4, R4, R5, RZ, 0x3c, !PT ;  /* 0x0000000504047212 */ /* 0x001fc600078e3cff */
[----:B------:R-:W-:Y:S04]  /*0cb0*/  LDS.U8 R20, [R20+UR7] ;  /* 0x0000000714147984 */ /* 0x000fe80008000000 */
[----:B------:R-:W-:Y:S01]  /*0cc0*/  LDS.U8 R27, [UR10+-0x2] ;  /* 0xfffffe0aff1b7984 */ /* 0x000fe20008000000 */
[----:B-1----:R-:W-:Y:S02]  /*0cd0*/  LOP3.LUT R16, R21, R19, R16, 0x96, !PT ;  /* 0x0000001315107212 */ /* 0x002fe400078e9610 */
[----:B------:R-:W-:Y:S01]  /*0ce0*/  LOP3.LUT R21, R8, 0xff, RZ, 0xc0, !PT ;  /* 0x000000ff08157812 */ /* 0x000fe200078ec0ff */
[----:B------:R-:W-:Y:S01]  /*0cf0*/  LDS.U8 R19, [R12+UR8] ;  /* 0x000000080c137984 */ /* 0x000fe20008000000 */
[----:B--2---:R-:W-:-:S03]  /*0d00*/  LOP3.LUT R5, R6, R17, RZ, 0x3c, !PT ;  /* 0x0000001106057212 */ /* 0x004fc600078e3cff */
[----:B------:R-:W0:Y:S01]  /*0d10*/  LDS.U8 R8, [R9+UR6] ;  /* 0x0000000609087984 */ /* 0x000e220008000000 */
[----:B---3--:R-:W-:Y:S02]  /*0d20*/  LOP3.LUT R6, R22, R23, RZ, 0x3c, !PT ;  /* 0x0000001716067212 */ /* 0x008fe400078e3cff */
[----:B------:R-:W-:Y:S01]  /*0d30*/  LOP3.LUT R22, R15, 0xff, RZ, 0xc0, !PT ;  /* 0x000000ff0f167812 */ /* 0x000fe200078ec0ff */
[----:B------:R-:W-:Y:S04]  /*0d40*/  LDS.U8 R21, [R21+UR5] ;  /* 0x0000000515157984 */ /* 0x000fe80008000000 */
[----:B------:R-:W-:Y:S01]  /*0d50*/  LDS.U8 R15, [R12+UR9] ;  /* 0x000000090c0f7984 */ /* 0x000fe20008000000 */
[----:B----4-:R-:W-:Y:S02]  /*0d60*/  LOP3.LUT R17, R26, R25, R24, 0x96, !PT ;  /* 0x000000191a117212 */ /* 0x010fe400078e9618 */
[----:B------:R-:W-:Y:S01]  /*0d70*/  LOP3.LUT R25, R10, 0xff, RZ, 0xc0, !PT ;  /* 0x000000ff0a197812 */ /* 0x000fe200078ec0ff */
[----:B------:R-:W1:Y:S04]  /*0d80*/  LDS.U8 R24, [UR10+-0x4] ;  /* 0xfffffc0aff187984 */ /* 0x000e680008000000 */
[----:B------:R-:W2:Y:S04]  /*0d90*/  LDS.U8 R26, [R18+UR8] ;  /* 0x00000008121a7984 */ /* 0x000ea80008000000 */
[----:B------:R-:W3:Y:S04]  /*0da0*/  LDS.U8 R10, [UR10+-0x3] ;  /* 0xfffffd0aff0a7984 */ /* 0x000ee80008000000 */
[----:B------:R-:W4:Y:S04]  /*0db0*/  LDS.U8 R25, [R25+UR5] ;  /* 0x0000000519197984 */ /* 0x000f280008000000 */
[----:B------:R-:W-:Y:S04]  /*0dc0*/  LDS.U8 R22, [R22+UR5] ;  /* 0x0000000516167984 */ /* 0x000fe80008000000 */
[----:B------:R-:W5:Y:S01]  /*0dd0*/  LDS.U8 R23, [UR10+-0x1] ;  /* 0xffffff0aff177984 */ /* 0x000f620008000000 */
[----:B0-----:R-:W-:-:S02]  /*0de0*/  LOP3.LUT R8, R11, R8, RZ, 0x3c, !PT ;  /* 0x000000080b087212 */ /* 0x001fc400078e3cff */
[----:B------:R-:W-:Y:S02]  /*0df0*/  LOP3.LUT R11, R29, R28, R19, 0x96, !PT ;  /* 0x0000001c1d0b7212 */ /* 0x000fe400078e9613 */
[----:B-1----:R-:W-:Y:S02]  /*0e00*/  LOP3.LUT R24, R21, 0xff, R24, 0x48, !PT ;  /* 0x000000ff15187812 */ /* 0x002fe400078e4818 */
[----:B------:R-:W-:Y:S02]  /*0e10*/  LOP3.LUT R21, R14, 0xff, RZ, 0xc0, !PT ;  /* 0x000000ff0e157812 */ /* 0x000fe400078ec0ff */
[----:B--2---:R-:W-:Y:S01]  /*0e20*/  LOP3.LUT R12, R20, R26, R15, 0x96, !PT ;  /* 0x0000001a140c7212 */ /* 0x004fe200078e960f */
[----:B------:R-:W0:Y:S01]  /*0e30*/  LDS.U8 R28, [R24+UR9] ;  /* 0x00000009181c7984 */ /* 0x000e220008000000 */
[----:B---3--:R-:W-:-:S03]  /*0e40*/  LOP3.LUT R15, R13, 0xff, R10, 0x48, !PT ;  /* 0x000000ff0d0f7812 */ /* 0x008fc600078e480a */
[----:B------:R-:W-:Y:S01]  /*0e50*/  LDS.U8 R20, [UR10] ;  /* 0x0000000aff147984 */ /* 0x000fe20008000000 */
[----:B------:R-:W-:Y:S01]  /*0e60*/  UIADD3 UR10, UPT, UPT, UR10, -0x10, URZ ;  /* 0xfffffff00a0a7890 */ /* 0x000fe2000fffe0ff */
[----:B----4-:R-:W-:Y:S02]  /*0e70*/  LOP3.LUT R25, R25, 0xff, R27, 0x48, !PT ;  /* 0x000000ff19197812 */ /* 0x010fe400078e481b */
[----:B------:R-:W1:Y:S04]  /*0e80*/  LDS.U8 R10, [R24+UR7] ;  /* 0x00000007180a7984 */ /* 0x000e680008000000 */
[----:B------:R-:W2:Y:S01]  /*0e90*/  LDS.U8 R13, [R24+UR8] ;  /* 0x00000008180d7984 */ /* 0x000ea20008000000 */
[----:B-----5:R-:W-:-:S03]  /*0ea0*/  LOP3.LUT R29, R22, 0xff, R23, 0x48, !PT ;  /* 0x000000ff161d7812 */ /* 0x020fc600078e4817 */
[----:B------:R-:W3:Y:S04]  /*0eb0*/  LDS.U8 R21, [R21+UR5] ;  /* 0x0000000515157984 */ /* 0x000ee80008000000 */
[----:B------:R-:W-:Y:S04]  /*0ec0*/  LDS.U8 R14, [R15+UR7] ;  /* 0x000000070f0e7984 */ /* 0x000fe80008000000 */
[----:B------:R-:W-:Y:S04]  /*0ed0*/  LDS.U8 R19, [R25+UR6] ;  /* 0x0000000619137984 */ /* 0x000fe80008000000 */
[----:B------:R-:W4:Y:S04]  /*0ee0*/  LDS.U8 R18, [R29+UR9] ;  /* 0x000000091d127984 */ /* 0x000f280008000000 */
[----:B------:R-:W-:Y:S04]  /*0ef0*/  LDS.U8 R22, [R15+UR6] ;  /* 0x000000060f167984 */ /* 0x000fe80008000000 */
[----:B------:R-:W-:Y:S04]  /*0f00*/  LDS.U8 R27, [R25+UR9] ;  /* 0x00000009191b7984 */ /* 0x000fe80008000000 */
[----:B------:R-:W5:Y:S01]  /*0f10*/  LDS.U8 R26, [R29+UR8] ;  /* 0x000000081d1a7984 */ /* 0x000f620008000000 */
[----:B0-----:R-:W-:-:S02]  /*0f20*/  LOP3.LUT R11, R11, R28, RZ, 0x3c, !PT ;  /* 0x0000001c0b0b7212 */ /* 0x001fc400078e3cff */
[----:B-1----:R-:W-:Y:S02]  /*0f30*/  LOP3.LUT R9, R17, R10, RZ, 0x3c, !PT ;  /* 0x0000000a11097212 */ /* 0x002fe400078e3cff */
[----:B------:R-:W-:Y:S01]  /*0f40*/  LDS.U8 R17, [R25+UR7] ;  /* 0x0000000719117984 */ /* 0x000fe20008000000 */
[----:B--2---:R-:W-:Y:S02]  /*0f50*/  LOP3.LUT R10, R16, R13, RZ, 0x3c, !PT ;  /* 0x0000000d100a7212 */ /* 0x004fe400078e3cff */
[----:B---3--:R-:W-:Y:S02]  /*0f60*/  LOP3.LUT R23, R21, 0xff, R20, 0x48, !PT ;  /* 0x000000ff15177812 */ /* 0x008fe400078e4814 */
[----:B------:R-:W-:Y:S04]  /*0f70*/  LDS.U8 R20, [R25+UR8] ;  /* 0x0000000819147984 */ /* 0x000fe80008000000 */
[----:B------:R-:W-:Y:S01]  /*0f80*/  LDS.U8 R21, [R29+UR7] ;  /* 0x000000071d157984 */ /* 0x000fe20008000000 */
[----:B----4-:R-:W-:-:S03]  /*0f90*/  LOP3.LUT R16, R18, R19, R14, 0x96, !PT ;  /* 0x0000001312107212 */ /* 0x010fc600078e960e */
[----:B------:R-:W-:Y:S04]  /*0fa0*/  LDS.U8 R14, [R15+UR8] ;  /* 0x000000080f0e7984 */ /* 0x000fe80008000000 */
[----:B------:R-:W0:Y:S04]  /*0fb0*/  LDS.U8 R15, [R15+UR9] ;  /* 0x000000090f0f7984 */ /* 0x000e280008000000 */
[----:B------:R-:W1:Y:S01]  /*0fc0*/  LDS.U8 R18, [R29+UR6] ;  /* 0x000000061d127984 */ /* 0x000e620008000000 */
[----:B-----5:R-:W-:-:S03]  /*0fd0*/  LOP3.LUT R13, R26, R27, R22, 0x96, !PT ;  /* 0x0000001b1a0d7212 */ /* 0x020fc600078e9616 */
[----:B------:R-:W2:Y:S04]  /*0fe0*/  LDS.U8 R26, [R23+UR7] ;  /* 0x00000007171a7984 */ /* 0x000ea80008000000 */
[----:B------:R-:W3:Y:S04]  /*0ff0*/  LDS.U8 R19, [R23+UR8] ;  /* 0x0000000817137984 */ /* 0x000ee80008000000 */
[----:B------:R-:W4:Y:S04]  /*1000*/  LDS.U8 R22, [R23+UR9] ;  /* 0x0000000917167984 */ /* 0x000f280008000000 */
[----:B------:R-:W5:Y:S04]  /*1010*/  LDS.U8 R23, [R23+UR6] ;  /* 0x0000000617177984 */ /* 0x000f680008000000 */
[----:B------:R-:W5:Y:S01]  /*1020*/  LDS.U8 R27, [R24+UR6] ;  /* 0x00000006181b7984 */ /* 0x000f620008000000 */
[----:B0-----:R-:W-:-:S02]  /*1030*/  LOP3.LUT R20, R21, R20, R15, 0x96, !PT ;  /* 0x0000001415147212 */ /* 0x001fc400078e960f */
[----:B------:R-:W-:Y:S02]  /*1040*/  PRMT R15, R6, 0x7610, R15 ;  /* 0x00007610060f7816 */ /* 0x000fe4000000000f */
[--C-:B-1----:R-:W-:Y:S02]  /*1050*/  LOP3.LUT R17, R18, R17, R14.reuse, 0x96, !PT ;  /* 0x0000001112117212 */ /* 0x102fe400078e960e */
[----:B------:R-:W-:Y:S02]  /*1060*/  PRMT R14, R3, 0x7610, R14 ;  /* 0x00007610030e7816 */ /* 0x000fe4000000000e */
[----:B------:R-:W-:Y:S02]  /*1070*/  PRMT R18, R8, 0x7610, R18 ;  /* 0x0000761008127816 */ /* 0x000fe40000000012 */
[----:B--2---:R-:W-:Y:S02]  /*1080*/  LOP3.LUT R13, R13, R26, RZ, 0x3c, !PT ;  /* 0x0000001a0d0d7212 */ /* 0x004fe400078e3cff */
[----:B---3--:R-:W-:-:S02]  /*1090*/  LOP3.LUT R16, R16, R19, RZ, 0x3c, !PT ;  /* 0x0000001310107212 */ /* 0x008fc400078e3cff */
[----:B------:R-:W-:Y:S02]  /*10a0*/  PRMT R3, R11, 0x7610, R3 ;  /* 0x000076100b037816 */ /* 0x000fe40000000003 */
[----:B----4-:R-:W-:Y:S02]  /*10b0*/  LOP3.LUT R22, R17, R22, RZ, 0x3c, !PT ;  /* 0x0000001611167212 */ /* 0x010fe400078e3cff */
[----:B------:R-:W-:Y:S02]  /*10c0*/  PRMT R17, R2, 0x7610, R17 ;  /* 0x0000761002117816 */ /* 0x000fe40000000011 */
[----:B-----5:R-:W-:Y:S02]  /*10d0*/  LOP3.LUT R23, R20, R23, RZ, 0x3c, !PT ;  /* 0x0000001714177212 */ /* 0x020fe400078e3cff */
[----:B------:R-:W-:Y:S02]  /*10e0*/  PRMT R2, R16, 0x7610, R2 ;  /* 0x0000761010027816 */ /* 0x000fe40000000002 */
[----:B------:R-:W-:-:S02]  /*10f0*/  LOP3.LUT R12, R12, R27, RZ, 0x3c, !PT ;  /* 0x0000001b0c0c7212 */ /* 0x000fc400078e3cff */
[----:B------:R-:W-:Y:S02]  /*1100*/  PRMT R6, R22, 0x7610, R6 ;  /* 0x0000761016067816 */ /* 0x000fe40000000006 */
[----:B------:R-:W-:Y:S01]  /*1110*/  PRMT R8, R23, 0x7610, R8 ;  /* 0x0000761017087816 */ /* 0x000fe20000000008 */
[----:B------:R-:W-:Y:S06]  /*1120*/  BRA.U UP0, `(.L_x_0) ;  /* 0xfffffff5004c7547 */ /* 0x000fec000b83ffff */
[----:B------:R-:W0:Y:S01]  /*1130*/  S2UR UR10, SR_CgaCtaId ;  /* 0x00000000000a79c3 */ /* 0x000e220000008800 */
[----:B------:R-:W-:Y:S01]  /*1140*/  UMOV UR4, 0x400 ;  /* 0x0000040000047882 */ /* 0x000fe20000000000 */
[----:B------:R-:W-:Y:S02]  /*1150*/  LOP3.LUT R7, R7, 0xff, RZ, 0xc0, !PT ;  /* 0x000000ff07077812 */ /* 0x000fe400078ec0ff */
[----:B------:R-:W-:Y:S02]  /*1160*/  LOP3.LUT R11, R3, 0xff, RZ, 0xc0, !PT ;  /* 0x000000ff030b7812 */ /* 0x000fe400078ec0ff */
[----:B------:R-:W-:Y:S02]  /*1170*/  LOP3.LUT R18, R18, 0xff, RZ, 0xc0, !PT ;  /* 0x000000ff12127812 */ /* 0x000fe400078ec0ff */
[----:B------:R-:W-:Y:S01]  /*1180*/  LOP3.LUT R2, R2, 0xff, RZ, 0xc0, !PT ;  /* 0x000000ff02027812 */ /* 0x000fe200078ec0ff */
[----:B------:R-:W-:Y:S01]  /*1190*/  LDS.U8 R7, [R7+UR5] ;  /* 0x0000000507077984 */ /* 0x000fe20008000000 */
[----:B------:R-:W-:-:S02]  /*11a0*/  LOP3.LUT R4, R4, 0xff, RZ, 0xc0, !PT ;  /* 0x000000ff04047812 */ /* 0x000fc400078ec0ff */
[----:B------:R-:W-:Y:S01]  /*11b0*/  LOP3.LUT R16, R0, 0xff, RZ, 0xc0, !PT ;  /* 0x000000ff00107812 */ /* 0x000fe200078ec0ff */
[----:B------:R-:W-:Y:S01]  /*11c0*/  LDS.U8 R11, [R11+UR5] ;  /* 0x000000050b0b7984 */ /* 0x000fe20008000000 */
[----:B------:R-:W-:Y:S02]  /*11d0*/  LOP3.LUT R5, R5, 0xff, RZ, 0xc0, !PT ;  /* 0x000000ff05057812 */ /* 0x000fe400078ec0ff */
[----:B------:R-:W-:Y:S01]  /*11e0*/  LOP3.LUT R14, R14, 0xff, RZ, 0xc0, !PT ;  /* 0x000000ff0e0e7812 */ /* 0x000fe200078ec0ff */
[----:B------:R1:W-:Y:S04]  /*11f0*/  LDS.U8 R0, [R2+UR5] ;  /* 0x0000000502007984 */ /* 0x0003e80008000000 */
[----:B------:R-:W-:Y:S01]  /*1200*/  LDS.U8 R18, [R18+UR5] ;  /* 0x0000000512127984 */ /* 0x000fe20008000000 */
[----:B0-----:R-:W-:-:S03]  /*1210*/  ULEA UR4, UR10, UR4, 0x18 ;  /* 0x000000040a047291 */ /* 0x001fc6000f8ec0ff */
[----:B------:R-:W-:Y:S01]  /*1220*/  LDS.U8 R4, [R4+UR5] ;  /* 0x0000000504047984 */ /* 0x000fe20008000000 */
[----:B-1----:R-:W0:Y:S03]  /*1230*/  LDC.64 R2, c[0x0][0x380] ;  /* 0x0000e000ff027b82 */ /* 0x002e260000000a00 */
[----:B------:R-:W-:Y:S04]  /*1240*/  LDS.U8 R16, [R16+UR5] ;  /* 0x0000000510107984 */ /* 0x000fe80008000000 */
[----:B------:R-:W1:Y:S04]  /*1250*/  LDS.U8 R20, [UR4] ;  /* 0x00000004ff147984 */ /* 0x000e680008000000 */
[----:B------:R-:W2:Y:S04]  /*1260*/  LDS.U8 R22, [UR4+0x2] ;  /* 0x00000204ff167984 */ /* 0x000ea80008000000 */
[----:B------:R-:W3:Y:S04]  /*1270*/  LDS.U8 R19, [UR4+0x1] ;  /* 0x00000104ff137984 */ /* 0x000ee80008000000 */
[----:B------:R-:W4:Y:S04]  /*1280*/  LDS.U8 R21, [UR4+0x3] ;  /* 0x00000304ff157984 */ /* 0x000f280008000000 */
[----:B------:R-:W5:Y:S04]  /*1290*/  LDS.U8 R27, [UR4+0x4] ;  /* 0x00000404ff1b7984 */ /* 0x000f680008000000 */
[----:B------:R-:W5:Y:S04]  /*12a0*/  LDS.U8 R29, [UR4+0x5] ;  /* 0x00000504ff1d7984 */ /* 0x000f680008000000 */
[----:B------:R-:W-:Y:S04]  /*12b0*/  LDS.U8 R5, [R5+UR5] ;  /* 0x0000000505057984 */ /* 0x000fe80008000000 */
[----:B------:R-:W-:Y:S01]  /*12c0*/  LDS.U8 R14, [R14+UR5] ;  /* 0x000000050e0e7984 */ /* 0x000fe20008000000 */
[----:B-1----:R-:W-:-:S02]  /*12d0*/  LOP3.LUT R23, R20, R7, RZ, 0x3c, !PT ;  /* 0x0000000714177212 */ /* 0x002fc400078e3cff */
[----:B------:R-:W-:Y:S02]  /*12e0*/  LOP3.LUT R20, R15, 0xff, RZ, 0xc0, !PT ;  /* 0x000000ff0f147812 */ /* 0x000fe400078ec0ff */
[----:B--2---:R-:W-:Y:S01]  /*12f0*/  LOP3.LUT R7, R22, R11, RZ, 0x3c, !PT ;  /* 0x0000000b16077212 */ /* 0x004fe200078e3cff */
[----:B0-----:R-:W-:Y:S01]  /*1300*/  STG.E.U8 desc[UR12][R2.64], R23 ;  /* 0x0000001702007986 */ /* 0x001fe2000c10110c */
[----:B------:R-:W-:Y:S02]  /*1310*/  LOP3.LUT R22, R6, 0xff, RZ, 0xc0, !PT ;  /* 0x000000ff06167812 */ /* 0x000fe400078ec0ff */
[----:B---3--:R-:W-:Y:S01]  /*1320*/  LOP3.LUT R25, R19, R0, RZ, 0x3c, !PT ;  /* 0x0000000013197212 */ /* 0x008fe200078e3cff */
[----:B------:R-:W-:Y:S01]  /*1330*/  LDS.U8 R15, [UR4+0x7] ;  /* 0x00000704ff0f7984 */ /* 0x000fe20008000000 */
[----:B------:R-:W-:Y:S02]  /*1340*/  LOP3.LUT R0, R12, 0xff, RZ, 0xc0, !PT ;  /* 0x000000ff0c007812 */ /* 0x000fe400078ec0ff */
[----:B----4-:R-:W-:Y:S01]  /*1350*/  LOP3.LUT R11, R21, R18, RZ, 0x3c, !PT ;  /* 0x00000012150b7212 */ /* 0x010fe200078e3cff */
[----:B------:R-:W-:Y:S01]  /*1360*/  STG.E.U8 desc[UR12][R2.64+0x1], R25 ;  /* 0x0000011902007986 */ /* 0x000fe2000c10110c */
[----:B------:R-:W-:-:S02]  /*1370*/  LOP3.LUT R6, R9, 0xff, RZ, 0xc0, !PT ;  /* 0x000000ff09067812 */ /* 0x000fc400078ec0ff */
[----:B-----5:R-:W-:Y:S01]  /*1380*/  LOP3.LUT R19, R27, R4, RZ, 0x3c, !PT ;  /* 0x000000041b137212 */ /* 0x020fe200078e3cff */
[----:B------:R-:W0:Y:S01]  /*1390*/  LDS.U8 R0, [R0+UR5] ;  /* 0x0000000500007984 */ /* 0x000e220008000000 */
[----:B------:R-:W-:Y:S02]  /*13a0*/  LOP3.LUT R4, R17, 0xff, RZ, 0xc0, !PT ;  /* 0x000000ff11047812 */ /* 0x000fe400078ec0ff */
[----:B------:R-:W-:Y:S01]  /*13b0*/  LOP3.LUT R21, R29, R16, RZ, 0x3c, !PT ;  /* 0x000000101d157212 */ /* 0x000fe200078e3cff */
[----:B------:R-:W-:Y:S01]  /*13c0*/  LDS.U8 R17, [R22+UR5] ;  /* 0x0000000516117984 */ /* 0x000fe20008000000 */
[----:B------:R-:W-:Y:S02]  /*13d0*/  LOP3.LUT R12, R8, 0xff, RZ, 0xc0, !PT ;  /* 0x000000ff080c7812 */ /* 0x000fe400078ec0ff */
[----:B------:R-:W-:Y:S01]  /*13e0*/  LOP3.LUT R16, R13, 0xff, RZ, 0xc0, !PT ;  /* 0x000000ff0d107812 */ /* 0x000fe200078ec0ff */
[----:B------:R-:W-:Y:S01]  /*13f0*/  LDS.U8 R6, [R6+UR5] ;  /* 0x0000000506067984 */ /* 0x000fe20008000000 */
[----:B------:R-:W-:-:S03]  /*1400*/  LOP3.LUT R18, R10, 0xff, RZ, 0xc0, !PT ;  /* 0x000000ff0a127812 */ /* 0x000fc600078ec0ff */
[----:B------:R-:W-:Y:S04]  /*1410*/  LDS.U8 R4, [R4+UR5] ;  /* 0x0000000504047984 */ /* 0x000fe80008000000 */
[----:B------:R-:W1:Y:S04]  /*1420*/  LDS.U8 R10, [UR4+0x6] ;  /* 0x00000604ff0a7984 */ /* 0x000e680008000000 */
[----:B------:R-:W2:Y:S04]  /*1430*/  LDS.U8 R13, [UR4+0x8] ;  /* 0x00000804ff0d7984 */ /* 0x000ea80008000000 */
[----:B------:R-:W3:Y:S04]  /*1440*/  LDS.U8 R8, [UR4+0x9] ;  /* 0x00000904ff087984 */ /* 0x000ee80008000000 */
[----:B------:R-:W4:Y:S04]  /*1450*/  LDS.U8 R9, [UR4+0xa] ;  /* 0x00000a04ff097984 */ /* 0x000f280008000000 */
[----:B------:R-:W-:Y:S04]  /*1460*/  LDS.U8 R12, [R12+UR5] ;  /* 0x000000050c0c7984 */ /* 0x000fe80008000000 */
[----:B------:R-:W-:Y:S04]  /*1470*/  LDS.U8 R16, [R16+UR5] ;  /* 0x0000000510107984 */ /* 0x000fe80008000000 */
[----:B------:R-:W-:Y:S01]  /*1480*/  LDS.U8 R18, [R18+UR5] ;  /* 0x0000000512127984 */ /* 0x000fe20008000000 */
[----:B0-----:R-:W-:-:S03]  /*1490*/  LOP3.LUT R15, R15, R0, RZ, 0x3c, !PT ;  /* 0x000000000f0f7212 */ /* 0x001fc600078e3cff */
[----:B------:R-:W-:Y:S04]  /*14a0*/  LDS.U8 R20, [R20+UR5] ;  /* 0x0000000514147984 */ /* 0x000fe80008000000 */
[----:B------:R-:W0:Y:S04]  /*14b0*/  LDS.U8 R22, [UR4+0xb] ;  /* 0x00000b04ff167984 */ /* 0x000e280008000000 */
[----:B------:R-:W5:Y:S04]  /*14c0*/  LDS.U8 R29, [UR4+0xc] ;  /* 0x00000c04ff1d7984 */ /* 0x000f680008000000 */
[----:B------:R-:W5:Y:S01]  /*14d0*/  LDS.U8 R27, [UR4+0xd] ;  /* 0x00000d04ff1b7984 */ /* 0x000f620008000000 */
[----:B-1----:R-:W-:-:S03]  /*14e0*/  LOP3.LUT R17, R10, R17, RZ, 0x3c, !PT ;  /* 0x000000110a117212 */ /* 0x002fc600078e3cff */
[----:B------:R-:W1:Y:S01]  /*14f0*/  LDS.U8 R25, [UR4+0xe] ;  /* 0x00000e04ff197984 */ /* 0x000e620008000000 */
[----:B--2---:R-:W-:-:S03]  /*1500*/  LOP3.LUT R13, R13, R6, RZ, 0x3c, !PT ;  /* 0x000000060d0d7212 */ /* 0x004fc600078e3cff */
[----:B------:R-:W2:Y:S01]  /*1510*/  LDS.U8 R23, [UR4+0xf] ;  /* 0x00000f04ff177984 */ /* 0x000ea20008000000 */
[----:B---3--:R-:W-:-:S03]  /*1520*/  LOP3.LUT R5, R8, R5, RZ, 0x3c, !PT ;  /* 0x0000000508057212 */ /* 0x008fc600078e3cff */
[----:B------:R0:W-:Y:S01]  /*1530*/  STG.E.U8 desc[UR12][R2.64+0x2], R7 ;  /* 0x0000020702007986 */ /* 0x0001e2000c10110c */
[----:B----4-:R-:W-:-:S03]  /*1540*/  LOP3.LUT R9, R9, R4, RZ, 0x3c, !PT ;  /* 0x0000000409097212 */ /* 0x010fc600078e3cff */
[----:B------:R-:W-:Y:S04]  /*1550*/  STG.E.U8 desc[UR12][R2.64+0x3], R11 ;  /* 0x0000030b02007986 */ /* 0x000fe8000c10110c */
[----:B------:R-:W-:Y:S04]  /*1560*/  STG.E.U8 desc[UR12][R2.64+0x4], R19 ;  /* 0x0000041302007986 */ /* 0x000fe8000c10110c */
[----:B------:R-:W-:Y:S04]  /*1570*/  STG.E.U8 desc[UR12][R2.64+0x5], R21 ;  /* 0x0000051502007986 */ /* 0x000fe8000c10110c */
[----:B------:R-:W-:Y:S01]  /*1580*/  STG.E.U8 desc[UR12][R2.64+0x6], R17 ;  /* 0x0000061102007986 */ /* 0x000fe2000c10110c */
[----:B0-----:R-:W-:-:S03]  /*1590*/  LOP3.LUT R7, R22, R12, RZ, 0x3c, !PT ;  /* 0x0000000c16077212 */ /* 0x001fc600078e3cff */
[----:B------:R-:W-:Y:S01]  /*15a0*/  STG.E.U8 desc[UR12][R2.64+0x7], R15 ;  /* 0x0000070f02007986 */ /* 0x000fe2000c10110c */
[----:B-----5:R-:W-:-:S03]  /*15b0*/  LOP3.LUT R29, R29, R16, RZ, 0x3c, !PT ;  /* 0x000000101d1d7212 */ /* 0x020fc600078e3cff */
[----:B------:R-:W-:Y:S01]  /*15c0*/  STG.E.U8 desc[UR12][R2.64+0x8], R13 ;  /* 0x0000080d02007986 */ /* 0x000fe2000c10110c */
[----:B------:R-:W-:-:S03]  /*15d0*/  LOP3.LUT R27, R27, R18, RZ, 0x3c, !PT ;  /* 0x000000121b1b7212 */ /* 0x000fc600078e3cff */
[----:B------:R-:W-:Y:S01]  /*15e0*/  STG.E.U8 desc[UR12][R2.64+0x9], R5 ;  /* 0x0000090502007986 */ /* 0x000fe2000c10110c */
[----:B-1----:R-:W-:-:S03]  /*15f0*/  LOP3.LUT R25, R25, R20, RZ, 0x3c, !PT ;  /* 0x0000001419197212 */ /* 0x002fc600078e3cff */
[----:B------:R-:W-:Y:S01]  /*1600*/  STG.E.U8 desc[UR12][R2.64+0xa], R9 ;  /* 0x00000a0902007986 */ /* 0x000fe2000c10110c */
[----:B--2---:R-:W-:-:S03]  /*1610*/  LOP3.LUT R23, R23, R14, RZ, 0x3c, !PT ;  /* 0x0000000e17177212 */ /* 0x004fc600078e3cff */
[----:B------:R-:W-:Y:S04]  /*1620*/  STG.E.U8 desc[UR12][R2.64+0xb], R7 ;  /* 0x00000b0702007986 */ /* 0x000fe8000c10110c */
[----:B------:R-:W-:Y:S04]  /*1630*/  STG.E.U8 desc[UR12][R2.64+0xc], R29 ;  /* 0x00000c1d02007986 */ /* 0x000fe8000c10110c */
[----:B------:R-:W-:Y:S04]  /*1640*/  STG.E.U8 desc[UR12][R2.64+0xd], R27 ;  /* 0x00000d1b02007986 */ /* 0x000fe8000c10110c */
[----:B------:R-:W-:Y:S04]  /*1650*/  STG.E.U8 desc[UR12][R2.64+0xe], R25 ;  /* 0x00000e1902007986 */ /* 0x000fe8000c10110c */
[----:B------:R-:W-:Y:S01]  /*1660*/  STG.E.U8 desc[UR12][R2.64+0xf], R23 ;  /* 0x00000f1702007986 */ /* 0x000fe2000c10110c */
[----:B------:R-:W-:Y:S05]  /*1670*/  EXIT ;  /* 0x000000000000794d */ /* 0x000fea0003800000 */
.L_x_1:
[----:B------:R-:W-:-:S00]  /*1680*/  BRA `(.L_x_1) ;  /* 0xfffffffc00fc7947 */ /* 0x000fc0000383ffff */
[----:B------:R-:W-:-:S00]  /*1690*/  NOP ;  /* 0x0000000000007918 */ /* 0x000fc00000000000 */
        /* <DEDUP_REMOVED lines=14> */
.L_x_4:


//--------------------- .text._Z17GPU_AESEncryptionPhS_S_S_S_S_i --------------------------
	.section	.text._Z17GPU_AESEncryptionPhS_S_S_S_S_i,"ax",@progbits
	.align	128
        .global         _Z17GPU_AESEncryptionPhS_S_S_S_S_i
        .type           _Z17GPU_AESEncryptionPhS_S_S_S_S_i,@function
        .size           _Z17GPU_AESEncryptionPhS_S_S_S_S_i,(.L_x_5 - _Z17GPU_AESEncryptionPhS_S_S_S_S_i)
        .other          _Z17GPU_AESEncryptionPhS_S_S_S_S_i,@"STO_CUDA_ENTRY STV_DEFAULT"
_Z17GPU_AESEncryptionPhS_S_S_S_S_i:
.text._Z17GPU_AESEncryptionPhS_S_S_S_S_i:
[----:B------:R-:W-:Y:S01]  /*0000*/  LDC R1, c[0x0][0x37c] ;  /* 0x0000df00ff017b82 */ /* 0x000fe20000000800 */
[----:B------:R-:W0:Y:S01]  /*0010*/  S2R R11, SR_TID.X ;  /* 0x00000000000b7919 */ /* 0x000e220000002100 */
[----:B------:R-:W0:Y:S01]  /*0020*/  LDCU.64 UR4, c[0x0][0x398] ;  /* 0x00007300ff0477ac */ /* 0x000e220008000a00 */
[----:B------:R-:W1:Y:S01]  /*0030*/  LDCU.128 UR12, c[0x0][0x3a0] ;  /* 0x00007400ff0c77ac */ /* 0x000e620008000c00 */
[----:B------:R-:W2:Y:S01]  /*0040*/  LDCU.64 UR6, c[0x0][0x388] ;  /* 0x00007100ff0677ac */ /* 0x000ea20008000a00 */
[----:B------:R-:W3:Y:S01]  /*0050*/  LDCU.64 UR10, c[0x0][0x358] ;  /* 0x00006b00ff0a77ac */ /* 0x000ee20008000a00 */
[C---:B0-----:R-:W-:Y:S02]  /*0060*/  IADD3 R2, P0, PT, R11.reuse, UR4, RZ ;  /* 0x000000040b027c10 */ /* 0x041fe4000ff1e0ff */
[C---:B-1----:R-:W-:Y:S02]  /*0070*/  IADD3 R6, P1, PT, R11.reuse, UR14, RZ ;  /* 0x0000000e0b067c10 */ /* 0x042fe4000ff3e0ff */
[C---:B--2---:R-:W-:Y:S01]  /*0080*/  IADD3 R8, P2, PT, R11.reuse, UR6, RZ ;  /* 0x000000060b087c10 */ /* 0x044fe2000ff5e0ff */
[----:B------:R-:W-:Y:S01]  /*0090*/  IMAD.X R3, RZ, RZ, UR5, P0 ;  /* 0x00000005ff037e24 */ /* 0x000fe200080e06ff */
[----:B------:R-:W-:Y:S01]  /*00a0*/  IADD3 R4, P0, PT, R11, UR12, RZ ;  /* 0x0000000c0b047c10 */ /* 0x000fe2000ff1e0ff */
[----:B------:R-:W-:Y:S01]  /*00b0*/  IMAD.X R7, RZ, RZ, UR15, P1 ;  /* 0x0000000fff077e24 */ /* 0x000fe200088e06ff */
[----:B------:R-:W0:Y:S01]  /*00c0*/  S2UR UR9, SR_CTAID.X ;  /* 0x00000000000979c3 */ /* 0x000e220000002500 */
[----:B------:R-:W-:Y:S01]  /*00d0*/  IMAD.X R9, RZ, RZ, UR7, P2 ;  /* 0x00000007ff097e24 */ /* 0x000fe200090e06ff */
[----:B---3--:R-:W2:Y:S01]  /*00e0*/  LDG.E.U8 R2, desc[UR10][R2.64] ;  /* 0x0000000a02027981 */ /* 0x008ea2000c1e1100 */
[----:B------:R-:W-:Y:S01]  /*00f0*/  IMAD.X R5, RZ, RZ, UR13, P0 ;  /* 0x0000000dff057e24 */ /* 0x000fe200080e06ff */
[----:B------:R-:W1:Y:S02]  /*0100*/  LDCU UR12, c[0x0][0x3b0] ;  /* 0x00007600ff0c77ac */ /* 0x000e640008000800 */
[----:B------:R-:W3:Y:S04]  /*0110*/  LDG.E.U8 R6, desc[UR10][R6.64] ;  /* 0x0000000a06067981 */ /* 0x000ee8000c1e1100 */
[----:B------:R-:W4:Y:S04]  /*0120*/  LDG.E.U8 R4, desc[UR10][R4.64] ;  /* 0x0000000a04047981 */ /* 0x000f28000c1e1100 */
[----:B------:R-:W5:Y:S01]  /*0130*/  LDG.E.U8 R8, desc[UR10][R8.64] ;  /* 0x0000000a08087981 */ /* 0x000f62000c1e1100 */
[----:B------:R-:W0:Y:S08]  /*0140*/  LDC R0, c[0x0][0x360] ;  /* 0x0000d800ff007b82 */ /* 0x000e300000000800 */
[----:B------:R-:W1:Y:S01]  /*0150*/  S2UR UR8, SR_CgaCtaId ;  /* 0x00000000000879c3 */ /* 0x000e620000008800 */
[----:B------:R-:W-:-:S02]  /*0160*/  UMOV UR4, 0x400 ;  /* 0x0000040000047882 */ /* 0x000fc40000000000 */
[----:B------:R-:W-:Y:S02]  /*0170*/  UIADD3 UR5, UPT, UPT, UR4, 0x100, URZ ;  /* 0x0000010004057890 */ /* 0x000fe4000fffe0ff */
[----:B------:R-:W-:Y:S02]  /*0180*/  UIADD3 UR6, UPT, UPT, UR4, 0x200, URZ ;  /* 0x0000020004067890 */ /* 0x000fe4000fffe0ff */
[----:B------:R-:W-:Y:S01]  /*0190*/  UIADD3 UR7, UPT, UPT, UR4, 0x300, URZ ;  /* 0x0000030004077890 */ /* 0x000fe2000fffe0ff */
[----:B0-----:R-:W-:-:S04]  /*01a0*/  IMAD R0, R0, UR9, R11 ;  /* 0x0000000900007c24 */ /* 0x001fc8000f8e020b */
[----:B------:R-:W-:Y:S01]  /*01b0*/  IMAD.SHL.U32 R0, R0, 0x10, RZ ;  /* 0x0000001000007824 */ /* 0x000fe200078e00ff */
[----:B-1----:R-:W-:-:S04]  /*01c0*/  ULEA UR5, UR8, UR5, 0x18 ;  /* 0x0000000508057291 */ /* 0x002fc8000f8ec0ff */
[----:B------:R-:W-:Y:S01]  /*01d0*/  ISETP.GT.AND P0, PT, R0, UR12, PT ;  /* 0x0000000c00007c0c */ /* 0x000fe2000bf04270 */
[----:B------:R-:W-:Y:S02]  /*01e0*/  ULEA UR6, UR8, UR6, 0x18 ;  /* 0x0000000608067291 */ /* 0x000fe4000f8ec0ff */
[----:B------:R-:W-:Y:S02]  /*01f0*/  ULEA UR7, UR8, UR7, 0x18 ;  /* 0x0000000708077291 */ /* 0x000fe4000f8ec0ff */
[----:B------:R-:W-:Y:S01]  /*0200*/  ULEA UR4, UR8, UR4, 0x18 ;  /* 0x0000000408047291 */ /* 0x000fe2000f8ec0ff */
[----:B--2---:R0:W-:Y:S04]  /*0210*/  STS.U8 [R11+UR5], R2 ;  /* 0x000000020b007988 */ /* 0x0041e80008000005 */
[----:B----4-:R0:W-:Y:S04]  /*0220*/  STS.U8 [R11+UR6], R4 ;  /* 0x000000040b007988 */ /* 0x0101e80008000006 */
[----:B---3--:R0:W-:Y:S04]  /*0230*/  STS.U8 [R11+UR7], R6 ;  /* 0x000000060b007988 */ /* 0x0081e80008000007 */
[----:B-----5:R0:W-:Y:S01]  /*0240*/  STS.U8 [R11+UR4], R8 ;  /* 0x000000080b007988 */ /* 0x0201e20008000004 */
[----:B------:R-:W-:Y:S05]  /*0250*/  @P0 EXIT ;  /* 0x000000000000094d */ /* 0x000fea0003800000 */
[----:B------:R-:W1:Y:S01]  /*0260*/  LDCU.64 UR12, c[0x0][0x380] ;  /* 0x00007000ff0c77ac */ /* 0x000e620008000a00 */
[----:B------:R-:W2:Y:S04]  /*0270*/  LDS.U8 R19, [UR4+0x4] ;  /* 0x00000404ff137984 */ /* 0x000ea80008000000 */
[----:B------:R-:W3:Y:S04]  /*0280*/  LDS.U8 R3, [UR4] ;  /* 0x00000004ff037984 */ /* 0x000ee80008000000 */
[----:B0-----:R-:W0:Y:S04]  /*0290*/  LDS.U8 R6, [UR4+0x2] ;  /* 0x00000204ff067984 */ /* 0x001e280008000000 */
[----:B------:R-:W4:Y:S04]  /*02a0*/  LDS.U8 R13, [UR4+0x1] ;  /* 0x00000104ff0d7984 */ /* 0x000f280008000000 */
[----:B------:R-:W5:Y:S01]  /*02b0*/  LDS.U8 R17, [UR4+0x3] ;  /* 0x00000304ff117984 */ /* 0x000f620008000000 */
[----:B-1----:R-:W-:-:S03]  /*02c0*/  IADD3 R14, P0, PT, R0, UR12, RZ ;  /* 0x0000000c000e7c10 */ /* 0x002fc6000ff1e0ff */
[----:B------:R-:W1:Y:S01]  /*02d0*/  LDS.U8 R21, [UR4+0x5] ;  /* 0x00000504ff157984 */ /* 0x000e620008000000 */
[----:B------:R-:W-:-:S03]  /*02e0*/  LEA.HI.X.SX32 R15, R0, UR13, 0x1, P0 ;  /* 0x0000000d000f7c11 */ /* 0x000fc600080f0eff */
[----:B------:R-:W1:Y:S04]  /*02f0*/  LDS.U8 R20, [UR4+0x7] ;  /* 0x00000704ff147984 */ /* 0x000e680008000000 */
[----:B------:R-:W2:Y:S04]  /*0300*/  LDG.E.U8 R16, desc[UR10][R14.64+0x4] ;  /* 0x0000040a0e107981 */ /* 0x000ea8000c1e1100 */
[----:B------:R-:W3:Y:S04]  /*0310*/  LDG.E.U8 R12, desc[UR10][R14.64] ;  /* 0x0000000a0e0c7981 */ /* 0x000ee8000c1e1100 */
[----:B------:R-:W0:Y:S04]  /*0320*/  LDG.E.U8 R23, desc[UR10][R14.64+0x2] ;  /* 0x0000020a0e177981 */ /* 0x000e28000c1e1100 */
[----:B------:R-:W4:Y:S04]  /*0330*/  LDG.E.U8 R10, desc[UR10][R14.64+0x1] ;  /* 0x0000010a0e0a7981 */ /* 0x000f28000c1e1100 */
[----:B------:R-:W5:Y:S04]  /*0340*/  LDG.E.U8 R8, desc[UR10][R14.64+0x3] ;  /* 0x0000030a0e087981 */ /* 0x000f68000c1e1100 */
[----:B------:R-:W1:Y:S04]  /*0350*/  LDG.E.U8 R18, desc[UR10][R14.64+0x5] ;  /* 0x0000050a0e127981 */ /* 0x000e68000c1e1100 */
        /* <DEDUP_REMOVED lines=9> */
[----:B------:R2:W5:Y:S04]  /*03f0*/  LDG.E.U8 R0, desc[UR10][R14.64+0xf] ;  /* 0x00000f0a0e007981 */ /* 0x000568000c1e1100 */
[----:B------:R-:W-:Y:S04]  /*0400*/  LDS.U8 R22, [UR4+0x9] ;  /* 0x00000904ff167984 */ /* 0x000fe80008000000 */
[----:B--2---:R-:W-:Y:S01]  /*0410*/  LDS.U8 R15, [UR4+0xe] ;  /* 0x00000e04ff0f7984 */ /* 0x004fe20008000000 */
[----:B------:R-:W-:Y:S01]  /*0420*/  UMOV UR8, 0x10 ;  /* 0x0000001000087882 */ /* 0x000fe20000000000 */
[----:B------:R-:W-:-:S02]  /*0430*/  LOP3.LUT R14, R19, R16, RZ, 0x3c, !PT ;  /* 0x00000010130e7212 */ /* 0x000fc400078e3cff */
[----:B------:R-:W2:Y:S01]  /*0440*/  LDS.U8 R19, [UR4+0xa] ;  /* 0x00000a04ff137984 */ /* 0x000ea20008000000 */
[----:B---3--:R-:W-:Y:S02]  /*0450*/  LOP3.LUT R12, R3, R12, RZ, 0x3c, !PT ;  /* 0x0000000c030c7212 */ /* 0x008fe400078e3cff */
[----:B0-----:R-:W-:Y:S02]  /*0460*/  LOP3.LUT R23, R6, R23, RZ, 0x3c, !PT ;  /* 0x0000001706177212 */ /* 0x001fe400078e3cff */
[----:B------:R-:W0:Y:S01]  /*0470*/  LDS.U8 R6, [UR4+0xc] ;  /* 0x00000c04ff067984 */ /* 0x000e220008000000 */
[----:B----4-:R-:W-:-:S03]  /*0480*/  LOP3.LUT R10, R13, R10, RZ, 0x3c, !PT ;  /* 0x0000000a0d0a7212 */ /* 0x010fc600078e3cff */
[----:B------:R-:W-:Y:S01]  /*0490*/  LDS.U8 R13, [UR4+0xf] ;  /* 0x00000f04ff0d7984 */ /* 0x000fe20008000000 */
[----:B-----5:R-:W-:-:S03]  /*04a0*/  LOP3.LUT R3, R17, R8, RZ, 0x3c, !PT ;  /* 0x0000000811037212 */ /* 0x020fc600078e3cff */
[----:B------:R-:W3:Y:S01]  /*04b0*/  LDS.U8 R8, [UR4+0xb] ;  /* 0x00000b04ff087984 */ /* 0x000ee20008000000 */
[----:B-1----:R-:W-:-:S03]  /*04c0*/  LOP3.LUT R16, R21, R18, RZ, 0x3c, !PT ;  /* 0x0000001215107212 */ /* 0x002fc600078e3cff */
[----:B------:R-:W1:Y:S04]  /*04d0*/  LDS.U8 R18, [UR4+0x6] ;  /* 0x00000604ff127984 */ /* 0x000e680008000000 */
[----:B------:R-:W4:Y:S04]  /*04e0*/  LDS.U8 R21, [UR4+0x8] ;  /* 0x00000804ff157984 */ /* 0x000f280008000000 */
[----:B------:R-:W5:Y:S01]  /*04f0*/  LDS.U8 R17, [UR4+0xd] ;  /* 0x00000d04ff117984 */ /* 0x000f620008000000 */
[----:B------:R-:W-:Y:S01]  /*0500*/  UIADD3 UR4, UPT, UPT, UR4, 0x1f, URZ ;  /* 0x0000001f04047890 */ /* 0x000fe2000fffe0ff */
[----:B------:R-:W-:-:S02]  /*0510*/  LOP3.LUT R25, R20, R25, RZ, 0x3c, !PT ;  /* 0x0000001914197212 */ /* 0x000fc400078e3cff */
[----:B--2---:R-:W-:Y:S02]  /*0520*/  LOP3.LUT R4, R19, R4, RZ, 0x3c, !PT ;  /* 0x0000000413047212 */ /* 0x004fe400078e3cff */
[----:B------:R-:W-:Y:S02]  /*0530*/  LOP3.LUT R5, R22, R5, RZ, 0x3c, !PT ;  /* 0x0000000516057212 */ /* 0x000fe400078e3cff */
[----:B0-----:R-:W-:Y:S02]  /*0540*/  LOP3.LUT R9, R6, R9, RZ, 0x3c, !PT ;  /* 0x0000000906097212 */ /* 0x001fe400078e3cff */
[----:B------:R-:W-:Y:S02]  /*0550*/  PRMT R6, R4, 0x7610, R6 ;  /* 0x0000761004067816 */ /* 0x000fe40000000006 */
[----:B------:R-:W-:Y:S02]  /*0560*/  LOP3.LUT R2, R15, R2, RZ, 0x3c, !PT ;  /* 0x000000020f027212 */ /* 0x000fe400078e3cff */
[----:B---3--:R-:W-:-:S02]  /*0570*/  LOP3.LUT R7, R8, R7, RZ, 0x3c, !PT ;  /* 0x0000000708077212 */ /* 0x008fc400078e3cff */
[----:B------:R-:W-:Y:S02]  /*0580*/  LOP3.LUT R0, R13, R0, RZ, 0x3c, !PT ;  /* 0x000000000d007212 */ /* 0x000fe400078e3cff */
[----:B-1----:R-:W-:Y:S02]  /*0590*/  LOP3.LUT R11, R18, R11, RZ, 0x3c, !PT ;  /* 0x0000000b120b7212 */ /* 0x002fe400078e3cff */
[----:B----4-:R-:W-:Y:S02]  /*05a0*/  LOP3.LUT R24, R21, R24, RZ, 0x3c, !PT ;  /* 0x0000001815187212 */ /* 0x010fe400078e3cff */
[----:B-----5:R-:W-:-:S07]  /*05b0*/  LOP3.LUT R26, R17, R26, RZ, 0x3c, !PT ;  /* 0x0000001a111a7212 */ /* 0x020fce00078e3cff */
.L_x_2:
[----:B------:R-:W-:Y:S01]  /*05c0*/  LOP3.LUT R15, R6, 0xff, RZ, 0xc0, !PT ;  /* 0x000000ff060f7812 */ /* 0x000fe200078ec0ff */
[----:B------:R-:W-:Y:S01]  /*05d0*/  LDS.U8 R27, [UR4+-0xd] ;  /* 0xfffff304ff1b7984 */ /* 0x000fe20008000000 */
[----:B------:R-:W-:Y:S01]  /*05e0*/  LOP3.LUT R0, R0, 0xff, RZ, 0xc0, !PT ;  /* 0x000000ff00007812 */ /* 0x000fe200078ec0ff */
[----:B------:R-:W-:Y:S01]  /*05f0*/  UIADD3 UR8, UPT, UPT, UR8, 0x10, URZ ;  /* 0x0000001008087890 */ /* 0x000fe2000fffe0ff */
[----:B------:R-:W-:Y:S01]  /*0600*/  LOP3.LUT R4, R16, 0xff, RZ, 0xc0, !PT ;  /* 0x000000ff10047812 */ /* 0x000fe200078ec0ff */
[----:B------:R-:W-:Y:S01]  /*0610*/  LDS.U8 R18, [UR4+-0xe] ;  /* 0xfffff204ff127984 */ /* 0x000fe20008000000 */
[----:B------:R-:W-:Y:S01]  /*0620*/  LOP3.LUT R17, R12, 0xff, RZ, 0xc0, !PT ;  /* 0x000000ff0c117812 */ /* 0x000fe200078ec0ff */
[----:B------:R-:W-:Y:S01]  /*0630*/  UISETP.NE.AND UP0, UPT, UR8, 0xa0, UPT ;  /* 0x000000a00800788c */ /* 0x000fe2000bf05270 */
[----:B------:R-:W-:Y:S01]  /*0640*/  LOP3.LUT R6, R5, 0xff, RZ, 0xc0, !PT ;  /* 0x000000ff05067812 */ /* 0x000fe200078ec0ff */
[----:B------:R-:W0:Y:S01]  /*0650*/  LDS.U8 R15, [R15+UR5] ;  /* 0x000000050f0f7984 */ /* 0x000e220008000000 */
[----:B------:R-:W-:-:S02]  /*0660*/  LOP3.LUT R28, R14, 0xff, RZ, 0xc0, !PT ;  /* 0x000000ff0e1c7812 */ /* 0x000fc400078ec0ff */
[----:B------:R-:W-:Y:S01]  /*0670*/  LOP3.LUT R11, R11, 0xff, RZ, 0xc0, !PT ;  /* 0x000000ff0b0b7812 */ /* 0x000fe200078ec0ff */
[----:B------:R-:W1:Y:S04]  /*0680*/  LDS.U8 R0, [R0+UR5] ;  /* 0x0000000500007984 */ /* 0x000e680008000000 */
[----:B------:R-:W2:Y:S04]  /*0690*/  LDS.U8 R4, [R4+UR5] ;  /* 0x0000000504047984 */ /* 0x000ea80008000000 */
[----:B------:R-:W3:Y:S04]  /*06a0*/  LDS.U8 R17, [R17+UR5] ;  /* 0x0000000511117984 */ /* 0x000ee80008000000 */
[----:B------:R-:W-:Y:S04]  /*06b0*/  LDS.U8 R20, [UR4+-0xf] ;  /* 0xfffff104ff147984 */ /* 0x000fe80008000000 */
[----:B------:R4:W-:Y:S04]  /*06c0*/  LDS.U8 R5, [R28+UR5] ;  /* 0x000000051c057984 */ /* 0x0009e80008000000 */
[----:B------:R-:W-:Y:S04]  /*06d0*/  LDS.U8 R6, [R6+UR5] ;  /* 0x0000000506067984 */ /* 0x000fe80008000000 */
[----:B------:R-:W-:Y:S01]  /*06e0*/  LDS.U8 R14, [UR4+-0xb] ;  /* 0xfffff504ff0e7984 */ /* 0x000fe20008000000 */
[----:B----4-:R-:W-:-:S03]  /*06f0*/  LOP3.LUT R28, R23, 0xff, RZ, 0xc0, !PT ;  /* 0x000000ff171c7812 */ /* 0x010fc600078ec0ff */
[----:B------:R-:W-:Y:S04]  /*0700*/  LDS.U8 R11, [R11+UR5] ;  /* 0x000000050b0b7984 */ /* 0x000fe80008000000 */
[----:B0-----:R-:W-:Y:S04]  /*0710*/  LDS.U8 R8, [R15+UR6] ;  /* 0x000000060f087984 */ /* 0x001fe80008000000 */
[----:B-1----:R-:W0:Y:S04]  /*0720*/  LDS.U8 R13, [R0+UR7] ;  /* 0x00000007000d7984 */ /* 0x002e280008000000 */
[----:B--2---:R-:W-:Y:S04]  /*0730*/  LDS.U8 R19, [R4+UR6] ;  /* 0x0000000604137984 */ /* 0x004fe80008000000 */
[----:B------:R-:W1:Y:S04]  /*0740*/  LDS.U8 R16, [R15+UR7] ;  /* 0x000000070f107984 */ /* 0x000e680008000000 */
[----:B---3--:R-:W-:Y:S04]  /*0750*/  LDS.U8 R12, [R17+UR6] ;  /* 0x00000006110c7984 */ /* 0x008fe80008000000 */
[----:B------:R-:W2:Y:S04]  /*0760*/  LDS.U8 R21, [R4+UR7] ;  /* 0x0000000704157984 */ /* 0x000ea80008000000 */
[----:B------:R3:W-:Y:S01]  /*0770*/  LDS.U8 R22, [R0+UR6] ;  /* 0x0000000600167984 */ /* 0x0007e20008000000 */
[----:B0-----:R-:W-:-:S02]  /*0780*/  LOP3.LUT R27, R27, R8, R13, 0x96, !PT ;  /* 0x000000081b1b7212 */ /* 0x001fc400078e960d */
[----:B------:R-:W-:Y:S01]  /*0790*/  LOP3.LUT R13, R2, 0xff, RZ, 0xc0, !PT ;  /* 0x000000ff020d7812 */ /* 0x000fe200078ec0ff */
[----:B------:R-:W-:Y:S01]  /*07a0*/  LDS.U8 R8, [R6+UR7] ;  /* 0x0000000706087984 */ /* 0x000fe20008000000 */
[----:B------:R-:W-:Y:S02]  /*07b0*/  LOP3.LUT R2, R4, R27, R17, 0x96, !PT ;  /* 0x0000001b04027212 */ /* 0x000fe400078e9611 */
[----:B------:R-:W-:Y:S02]  /*07c0*/  LOP3.LUT R27, R24, 0xff, RZ, 0xc0, !PT ;  /* 0x000000ff181b7812 */ /* 0x000fe400078ec0ff */
[----:B-1----:R-:W-:Y:S01]  /*07d0*/  LOP3.LUT R18, R18, R19, R16, 0x96, !PT ;  /* 0x0000001312127212 */ /* 0x002fe200078e9610 */
[----:B------:R-:W-:Y:S01]  /*07e0*/  LDS.U8 R13, [R13+UR5] ;  /* 0x000000050d0d7984 */ /* 0x000fe20008000000 */
[----:B------:R-:W-:Y:S02]  /*07f0*/  LOP3.LUT R16, R3, 0xff, RZ, 0xc0, !PT ;  /* 0x000000ff03107812 */ /* 0x000fe400078ec0ff */
[----:B------:R-:W-:Y:S01]  /*0800*/  LOP3.LUT R24, R26, 0xff, RZ, 0xc0, !PT ;  /* 0x000000ff1a187812 */ /* 0x000fe200078ec0ff */
[----:B------:R-:W0:Y:S01]  /*0810*/  LDS.U8 R19, [R5+UR6] ;  /* 0x0000000605137984 */ /* 0x000e220008000000 */
[----:B------:R-:W-:-:S02]  /*0820*/  LOP3.LUT R26, R25, 0xff, RZ, 0xc0, !PT ;  /* 0x000000ff191a7812 */ /* 0x000fc400078ec0ff */
[----:B--2---:R-:W-:Y:S01]  /*0830*/  LOP3.LUT R12, R20, R21, R12, 0x96, !PT ;  /* 0x00000015140c7212 */ /* 0x004fe200078e960c */
[----:B------:R-:W1:Y:S03]  /*0840*/  LDS.U8 R16, [R16+UR5] ;  /* 0x0000000510107984 */ /* 0x000e660008000000 */
[C---:B------:R-:W-:Y:S01]  /*0850*/  LOP3.LUT R12, R0.reuse, R12, R15, 0x96, !PT ;  /* 0x0000000c000c7212 */ /* 0x040fe200078e960f */
[----:B------:R-:W-:Y:S01]  /*0860*/  LDS.U8 R20, [UR4+-0xc] ;  /* 0xfffff404ff147984 */ /* 0x000fe20008000000 */
[----:B---3--:R-:W-:-:S03]  /*0870*/  LOP3.LUT R0, R0, R18, R17, 0x96, !PT ;  /* 0x0000001200007212 */ /* 0x008fc600078e9611 */
[----:B------:R-:W2:Y:S04]  /*0880*/  LDS.U8 R21, [R17+UR7] ;  /* 0x0000000711157984 */ /* 0x000ea80008000000 */
[----:B------:R-:W-:Y:S04]  /*0890*/  LDS.U8 R18, [UR4+-0x8] ;  /* 0xfffff804ff127984 */ /* 0x000fe80008000000 */
[----:B------:R-:W-:Y:S04]  /*08a0*/  LDS.U8 R17, [R5+UR7] ;  /* 0x0000000705117984 */ /* 0x000fe80008000000 */
[----:B------:R-:W3:Y:S04]  /*08b0*/  LDS.U8 R24, [R24+UR5] ;  /* 0x0000000518187984 */ /* 0x000ee80008000000 */
[----:B------:R-:W-:Y:S04]  /*08c0*/  LDS.U8 R25, [R28+UR5] ;  /* 0x000000051c197984 */ /* 0x000fe80008000000 */
[----:B------:R-:W-:Y:S04]  /*08d0*/  LDS.U8 R23, [R27+UR5] ;  /* 0x000000051b177984 */ /* 0x000fe80008000000 */
[----:B------:R-:W-:Y:S01]  /*08e0*/  LDS.U8 R26, [R26+UR5] ;  /* 0x000000051a1a7984 */ /* 0x000fe20008000000 */
[----:B0-----:R-:W-:-:S03]  /*08f0*/  LOP3.LUT R14, R14, R8, R19, 0x96, !PT ;  /* 0x000000080e0e7212 */ /* 0x001fc600078e9613 */
[----:B------:R-:W-:Y:S01]  /*0900*/  LDS.U8 R8, [R13+UR7] ;  /* 0x000000070d087984 */ /* 0x000fe20008000000 */
[----:B-1----:R-:W-:-:S03]  /*0910*/  LOP3.LUT R14, R16, R14, R13, 0x96, !PT ;  /* 0x0000000e100e7212 */ /* 0x002fc600078e960d */
[----:B------:R-:W-:Y:S01]  /*0920*/  LDS.U8 R19, [UR4+-0x9] ;  /* 0xfffff704ff137984 */ /* 0x000fe20008000000 */
[----:B--2---:R-:W-:-:S03]  /*0930*/  LOP3.LUT R3, R20, R21, R22, 0x96, !PT ;  /* 0x0000001514037212 */ /* 0x004fc600078e9616 */
[----:B------:R-:W-:Y:S01]  /*0940*/  LDS.U8 R21, [UR4+-0xa] ;  /* 0xfffff604ff157984 */ /* 0x000fe20008000000 */
[----:B------:R-:W-:-:S03]  /*0950*/  LOP3.LUT R3, R15, R3, R4, 0x96, !PT ;  /* 0x000000030f037212 */ /* 0x000fc600078e9604 */
[----:B------:R-:W0:Y:S04]  /*0960*/  LDS.U8 R22, [R6+UR6] ;  /* 0x0000000606167984 */ /* 0x000e280008000000 */
[----:B------:R-:W-:Y:S04]  /*0970*/  LDS.U8 R20, [R13+UR6] ;  /* 0x000000060d147984 */ /* 0x000fe80008000000 */
[----:B------:R-:W1:Y:S04]  /*0980*/  LDS.U8 R4, [R16+UR7] ;  /* 0x0000000710047984 */ /* 0x000e680008000000 */
[----:B------:R2:W4:Y:S04]  /*0990*/  LDS.U8 R15, [R16+UR6] ;  /* 0x00000006100f7984 */ /* 0x0005280008000000 */
[----:B---3--:R-:W-:Y:S01]  /*09a0*/  LDS.U8 R28, [R24+UR7] ;  /* 0x00000007181c7984 */ /* 0x008fe20008000000 */
[----:B0-----:R-:W-:-:S03]  /*09b0*/  LOP3.LUT R8, R21, R22, R8, 0x96, !PT ;  /* 0x0000001615087212 */ /* 0x001fc600078e9608 */
[----:B------:R-:W-:Y:S01]  /*09c0*/  LDS.U8 R21, [UR4+-0x7] ;  /* 0xfffff904ff157984 */ /* 0x000fe20008000000 */
[----:B--2---:R-:W-:-:S03]  /*09d0*/  LOP3.LUT R16, R16, R8, R5, 0x96, !PT ;  /* 0x0000000810107212 */ /* 0x004fc600078e9605 */
[----:B------:R-:W-:Y:S01]  /*09e0*/  LDS.U8 R22, [UR4+-0x5] ;  /* 0xfffffb04ff167984 */ /* 0x000fe20008000000 */
[----:B-1----:R-:W-:Y:S02]  /*09f0*/  LOP3.LUT R4, R19, R20, R4, 0x96, !PT ;  /* 0x0000001413047212 */ /* 0x002fe400078e9604 */
[----:B------:R-:W-:Y:S01]  /*0a00*/  LOP3.LUT R19, R9, 0xff, RZ, 0xc0, !PT ;  /* 0x000000ff09137812 */ /* 0x000fe200078ec0ff */
[----:B------:R-:W-:Y:S01]  /*0a10*/  LDS.U8 R20, [R25+UR7] ;  /* 0x0000000719147984 */ /* 0x000fe20008000000 */
[----:B----4-:R-:W-:Y:S02]  /*0a20*/  LOP3.LUT R15, R18, R17, R15, 0x96, !PT ;  /* 0x00000011120f7212 */ /* 0x010fe400078e960f */
[----:B------:R-:W-:Y:S01]  /*0a30*/  LOP3.LUT R5, R6, R4, R5, 0x96, !PT ;  /* 0x0000000406057212 */ /* 0x000fe200078e9605 */
[----:B------:R-:W-:Y:S01]  /*0a40*/  LDS.U8 R17, [UR4+-0x6] ;  /* 0xfffffa04ff117984 */ /* 0x000fe20008000000 */
[----:B------:R-:W-:Y:S02]  /*0a50*/  LOP3.LUT R4, R10, 0xff, RZ, 0xc0, !PT ;  /* 0x000000ff0a047812 */ /* 0x000fe400078ec0ff */
[----:B------:R-:W-:Y:S01]  /*0a60*/  LOP3.LUT R6, R13, R15, R6, 0x96, !PT ;  /* 0x0000000f0d067212 */ /* 0x000fe200078e9606 */
[----:B------:R-:W0:Y:S04]  /*0a70*/  LDS.U8 R18, [R24+UR6] ;  /* 0x0000000618127984 */ /* 0x000e280008000000 */
[----:B------:R-:W1:Y:S04]  /*0a80*/  LDS.U8 R15, [R23+UR6] ;  /* 0x00000006170f7984 */ /* 0x000e680008000000 */
[----:B------:R-:W-:Y:S04]  /*0a90*/  LDS.U8 R13, [R25+UR6] ;  /* 0x00000006190d7984 */ /* 0x000fe80008000000 */
[----:B------:R-:W2:Y:S04]  /*0aa0*/  LDS.U8 R8, [R26+UR7] ;  /* 0x000000071a087984 */ /* 0x000ea80008000000 */
[----:B------:R-:W3:Y:S04]  /*0ab0*/  LDS.U8 R19, [R19+UR5] ;  /* 0x0000000513137984 */ /* 0x000ee80008000000 */
[----:B------:R-:W4:Y:S01]  /*0ac0*/  LDS.U8 R4, [R4+UR5] ;  /* 0x0000000504047984 */ /* 0x000f220008000000 */
[----:B0-----:R-:W-:-:S02]  /*0ad0*/  LOP3.LUT R9, R17, R18, R20, 0x96, !PT ;  /* 0x0000001211097212 */ /* 0x001fc400078e9614 */
[----:B------:R-:W-:Y:S01]  /*0ae0*/  LOP3.LUT R18, R7, 0xff, RZ, 0xc0, !PT ;  /* 0x000000ff07127812 */ /* 0x000fe200078ec0ff */
[----:B------:R-:W-:Y:S01]  /*0af0*/  LDS.U8 R17, [UR4+-0x4] ;  /* 0xfffffc04ff117984 */ /* 0x000fe20008000000 */
[----:B-1----:R-:W-:-:S03]  /*0b00*/  LOP3.LUT R15, R21, R28, R15, 0x96, !PT ;  /* 0x0000001c150f7212 */ /* 0x002fc600078e960f */
[----:B------:R-:W-:Y:S01]  /*0b10*/  LDS.U8 R20, [R23+UR7] ;  /* 0x0000000717147984 */ /* 0x000fe20008000000 */
[----:B------:R-:W-:-:S03]  /*0b20*/  LOP3.LUT R7, R26, R15, R25, 0x96, !PT ;  /* 0x0000000f1a077212 */ /* 0x000fc600078e9619 */
[----:B------:R0:W1:Y:S01]  /*0b30*/  LDS.U8 R21, [R26+UR6] ;  /* 0x000000061a157984 */ /* 0x0000620008000000 */
[----:B--2---:R-:W-:-:S03]  /*0b40*/  LOP3.LUT R22, R22, R13, R8, 0x96, !PT ;  /* 0x0000000d16167212 */ /* 0x004fc600078e9608 */
[----:B------:R-:W-:Y:S04]  /*0b50*/  LDS.U8 R8, [UR4+-0x3] ;  /* 0xfffffd04ff087984 */ /* 0x000fe80008000000 */
[----:B---3--:R-:W-:Y:S01]  /*0b60*/  LDS.U8 R13, [R19+UR6] ;  /* 0x00000006130d7984 */ /* 0x008fe20008000000 */
[--C-:B0-----:R-:W-:Y:S02]  /*0b70*/  LOP3.LUT R26, R26, R9, R23.reuse, 0x96, !PT ;  /* 0x000000091a1a7212 */ /* 0x101fe400078e9617 */
[----:B------:R-:W-:Y:S01]  /*0b80*/  LOP3.LUT R9, R24, R22, R23, 0x96, !PT ;  /* 0x0000001618097212 */ /* 0x000fe200078e9617 */
[----:B----4-:R-:W0:Y:S04]  /*0b90*/  LDS.U8 R10, [R4+UR7] ;  /* 0x00000007040a7984 */ /* 0x010e280008000000 */
[----:B------:R-:W2:Y:S04]  /*0ba0*/  LDS.U8 R18, [R18+UR5] ;  /* 0x0000000512127984 */ /* 0x000ea80008000000 */
[----:B------:R-:W-:Y:S01]  /*0bb0*/  LDS.U8 R23, [UR4+-0x2] ;  /* 0xfffffe04ff177984 */ /* 0x000fe20008000000 */
[----:B-1----:R-:W-:-:S03]  /*0bc0*/  LOP3.LUT R17, R17, R20, R21, 0x96, !PT ;  /* 0x0000001411117212 */ /* 0x002fc600078e9615 */
[----:B------:R-:W-:Y:S01]  /*0bd0*/  LDS.U8 R20, [R19+UR7] ;  /* 0x0000000713147984 */ /* 0x000fe20008000000 */
[----:B------:R-:W-:-:S03]  /*0be0*/  LOP3.LUT R17, R25, R17, R24, 0x96, !PT ;  /* 0x0000001119117212 */ /* 0x000fc600078e9618 */
[----:B------:R-:W-:Y:S04]  /*0bf0*/  LDS.U8 R24, [UR4+-0x1] ;  /* 0xffffff04ff187984 */ /* 0x000fe80008000000 */
[----:B------:R-:W-:Y:S01]  /*0c00*/  LDS.U8 R25, [UR4] ;  /* 0x00000004ff197984 */ /* 0x000fe20008000000 */
[----:B------:R-:W-:Y:S01]  /*0c10*/  UIADD3 UR4, UPT, UPT, UR4, 0x10, URZ ;  /* 0x0000001004047890 */ /* 0x000fe2000fffe0ff */
[----:B0-----:R-:W-:Y:S02]  /*0c20*/  LOP3.LUT R22, R8, R10, R13, 0x96, !PT ;  /* 0x0000000a08167212 */ /* 0x001fe400078e960d */
[----:B------:R-:W-:Y:S04]  /*0c30*/  LDS.U8 R8, [R4+UR6] ;  /* 0x0000000604087984 */ /* 0x000fe80008000000 */
[----:B------:R-:W0:Y:S04]  /*0c40*/  LDS.U8 R13, [R11+UR7] ;  /* 0x000000070b0d7984 */ /* 0x000e280008000000 */
[----:B------:R-:W-:Y:S04]  /*0c50*/  LDS.U8 R10, [R11+UR6] ;  /* 0x000000060b0a7984 */ /* 0x000fe80008000000 */
[----:B--2---:R-:W1:Y:S04]  /*0c60*/  LDS.U8 R15, [R18+UR7] ;  /* 0x00000007120f7984 */ /* 0x004e680008000000 */
[----:B------:R-:W2:Y:S01]  /*0c70*/  LDS.U8 R21, [R18+UR6] ;  /* 0x0000000612157984 */ /* 0x000ea20008000000 */
[----:B0-----:R-:W-:-:S02]  /*0c80*/  LOP3.LUT R13, R23, R8, R13, 0x96, !PT ;  /* 0x00000008170d7212 */ /* 0x001fc400078e960d */
[----:B------:R-:W-:Y:S02]  /*0c90*/  PRMT R23, R2, 0x7610, R23 ;  /* 0x0000761002177816 */ /* 0x000fe40000000017 */
[----:B------:R-:W-:Y:S02]  /*0ca0*/  LOP3.LUT R13, R18, R13, R19, 0x96, !PT ;  /* 0x0000000d120d7212 */ /* 0x000fe400078e9613 */
[----:B-1----:R-:W-:Y:S02]  /*0cb0*/  LOP3.LUT R8, R24, R10, R15, 0x96, !PT ;  /* 0x0000000a18087212 */ /* 0x002fe400078e960f */
[----:B------:R-:W-:Y:S02]  /*0cc0*/  LOP3.LUT R15, R18, R22, R11, 0x96, !PT ;  /* 0x00000016120f7212 */ /* 0x000fe400078e960b */
[----:B--2---:R-:W-:Y:S02]  /*0cd0*/  LOP3.LUT R20, R25, R20, R21, 0x96, !PT ;  /* 0x0000001419147212 */ /* 0x004fe400078e9615 */
[----:B------:R-:W-:-:S02]  /*0ce0*/  LOP3.LUT R8, R4, R8, R19, 0x96, !PT ;  /* 0x0000000804087212 */ /* 0x000fc400078e9613 */
[----:B------:R-:W-:Y:S02]  /*0cf0*/  LOP3.LUT R4, R11, R20, R4, 0x96, !PT ;  /* 0x000000140b047212 */ /* 0x000fe400078e9604 */
[----:B------:R-:W-:Y:S02]  /*0d00*/  PRMT R11, R5, 0x7610, R11 ;  /* 0x00007610050b7816 */ /* 0x000fe4000000000b */
[----:B------:R-:W-:Y:S02]  /*0d10*/  PRMT R25, R6, 0x7610, R25 ;  /* 0x0000761006197816 */ /* 0x000fe40000000019 */
[----:B------:R-:W-:Y:S02]  /*0d20*/  PRMT R10, R0, 0x7610, R10 ;  /* 0x00007610000a7816 */ /* 0x000fe4000000000a */
[----:B------:R-:W-:Y:S02]  /*0d30*/  PRMT R24, R7, 0x7610, R24 ;  /* 0x0000761007187816 */ /* 0x000fe40000000018 */
[----:B------:R-:W-:-:S02]  /*0d40*/  PRMT R5, R26, 0x7610, R5 ;  /* 0x000076101a057816 */ /* 0x000fc40000000005 */
[----:B------:R-:W-:Y:S02]  /*0d50*/  PRMT R6, R9, 0x7610, R6 ;  /* 0x0000761009067816 */ /* 0x000fe40000000006 */
[----:B------:R-:W-:Y:S02]  /*0d60*/  PRMT R7, R17, 0x7610, R7 ;  /* 0x0000761011077816 */ /* 0x000fe40000000007 */
[----:B------:R-:W-:Y:S02]  /*0d70*/  PRMT R9, R15, 0x7610, R9 ;  /* 0x000076100f097816 */ /* 0x000fe40000000009 */
[----:B------:R-:W-:Y:S02]  /*0d80*/  PRMT R26, R13, 0x7610, R26 ;  /* 0x000076100d1a7816 */ /* 0x000fe4000000001a */
[----:B------:R-:W-:Y:S02]  /*0d90*/  PRMT R2, R8, 0x7610, R2 ;  /* 0x0000761008027816 */ /* 0x000fe40000000002 */
[----:B------:R-:W-:Y:S01]  /*0da0*/  PRMT R0, R4, 0x7610, R0 ;  /* 0x0000761004007816 */ /* 0x000fe20000000000 */
[----:B------:R-:W-:Y:S06]  /*0db0*/  BRA.U UP0, `(.L_x_2) ;  /* 0xfffffff900007547 */ /* 0x000fec000b83ffff */
[----:B------:R-:W0:Y:S01]  /*0dc0*/  S2UR UR8, SR_CgaCtaId ;  /* 0x00000000000879c3 */ /* 0x000e220000008800 */
[----:B------:R-:W-:Y:S01]  /*0dd0*/  UMOV UR4, 0x400 ;  /* 0x0000040000047882 */ /* 0x000fe20000000000 */
[----:B------:R-:W-:Y:S01]  /*0de0*/  LOP3.LUT R8, R16, 0xff, RZ, 0xc0, !PT ;  /* 0x000000ff10087812 */ /* 0x000fe200078ec0ff */
[----:B------:R-:W1:Y:S01]  /*0df0*/  S2R R4, SR_TID.X ;  /* 0x0000000000047919 */ /* 0x000e620000002100 */
[----:B------:R-:W-:Y:S01]  /*0e00*/  LOP3.LUT R18, R12, 0xff, RZ, 0xc0, !PT ;  /* 0x000000ff0c127812 */ /* 0x000fe200078ec0ff */
[----:B------:R-:W2:Y:S01]  /*0e10*/  LDCU.64 UR12, c[0x0][0x390] ;  /* 0x00007200ff0c77ac */ /* 0x000ea20008000a00 */
[----:B------:R-:W-:Y:S02]  /*0e20*/  LOP3.LUT R19, R5, 0xff, RZ, 0xc0, !PT ;  /* 0x000000ff05137812 */ /* 0x000fe400078ec0ff */
[----:B------:R-:W-:Y:S01]  /*0e30*/  LOP3.LUT R12, R6, 0xff, RZ, 0xc0, !PT ;  /* 0x000000ff060c7812 */ /* 0x000fe200078ec0ff */
[----:B------:R-:W-:Y:S01]  /*0e40*/  LDS.U8 R8, [R8+UR5] ;  /* 0x0000000508087984 */ /* 0x000fe20008000000 */
[----:B------:R-:W-:Y:S01]  /*0e50*/  LOP3.LUT R20, R0, 0xff, RZ, 0xc0, !PT ;  /* 0x000000ff00147812 */ /* 0x000fe200078ec0ff */
[----:B------:R-:W1:Y:S01]  /*0e60*/  LDC R5, c[0x0][0x360] ;  /* 0x0000d800ff057b82 */ /* 0x000e620000000800 */
[----:B------:R-:W-:Y:S01]  /*0e70*/  LOP3.LUT R17, R14, 0xff, RZ, 0xc0, !PT ;  /* 0x000000ff0e117812 */ /* 0x000fe200078ec0ff */
[----:B------:R3:W-:Y:S04]  /*0e80*/  LDS.U8 R6, [R18+UR5] ;  /* 0x0000000512067984 */ /* 0x0007e80008000000 */
[----:B------:R4:W-:Y:S04]  /*0e90*/  LDS.U8 R14, [R20+UR5] ;  /* 0x00000005140e7984 */ /* 0x0009e80008000000 */
[----:B------:R-:W-:Y:S01]  /*0ea0*/  LDS.U8 R19, [R19+UR5] ;  /* 0x0000000513137984 */ /* 0x000fe20008000000 */
[----:B---3--:R-:W-:Y:S01]  /*0eb0*/  LOP3.LUT R18, R11, 0xff, RZ, 0xc0, !PT ;  /* 0x000000ff0b127812 */ /* 0x008fe200078ec0ff */
[----:B0-----:R-:W-:-:S02]  /*0ec0*/  ULEA UR4, UR8, UR4, 0x18 ;  /* 0x0000000408047291 */ /* 0x001fc4000f8ec0ff */
[----:B------:R-:W-:Y:S01]  /*0ed0*/  LDS.U8 R12, [R12+UR5] ;  /* 0x000000050c0c7984 */ /* 0x000fe20008000000 */
[----:B----4-:R-:W-:-:S03]  /*0ee0*/  LOP3.LUT R20, R7, 0xff, RZ, 0xc0, !PT ;  /* 0x000000ff07147812 */ /* 0x010fc600078ec0ff */
[----:B------:R-:W-:Y:S04]  /*0ef0*/  LDS.U8 R17, [R17+UR5] ;  /* 0x0000000511117984 */ /* 0x000fe80008000000 */
[----:B------:R-:W0:Y:S01]  /*0f00*/  LDS.U8 R15, [UR4+0xa1] ;  /* 0x0000a104ff0f7984 */ /* 0x000e220008000000 */
[----:B-1----:R-:W-:-:S03]  /*0f10*/  IMAD R4, R5, UR9, R4 ;  /* 0x0000000905047c24 */ /* 0x002fc6000f8e0204 */
[----:B------:R-:W1:Y:S01]  /*0f20*/  LDS.U8 R13, [UR4+0xa0] ;  /* 0x0000a004ff0d7984 */ /* 0x000e620008000000 */
[----:B------:R-:W-:-:S03]  /*0f30*/  IMAD.SHL.U32 R5, R4, 0x10, RZ ;  /* 0x0000001004057824 */ /* 0x000fc600078e00ff */
[----:B------:R-:W3:Y:S02]  /*0f40*/  LDS.U8 R21, [UR4+0xa3] ;  /* 0x0000a304ff157984 */ /* 0x000ee40008000000 */
[C---:B--2---:R-:W-:Y:S02]  /*0f50*/  IADD3 R4, P0, PT, R5.reuse, UR12, RZ ;  /* 0x0000000c05047c10 */ /* 0x044fe4000ff1e0ff */
[----:B------:R-:W2:Y:S02]  /*0f60*/  LDS.U8 R0, [UR4+0xa5] ;  /* 0x0000a504ff007984 */ /* 0x000ea40008000000 */
[----:B------:R-:W-:Y:S02]  /*0f70*/  LEA.HI.X.SX32 R5, R5, UR13, 0x1, P0 ;  /* 0x0000000d05057c11 */ /* 0x000fe400080f0eff */
[----:B------:R-:W4:Y:S04]  /*0f80*/  LDS.U8 R27, [UR4+0xa2] ;  /* 0x0000a204ff1b7984 */ /* 0x000f280008000000 */
[----:B------:R-:W5:Y:S04]  /*0f90*/  LDS.U8 R16, [UR4+0xa4] ;  /* 0x0000a404ff107984 */ /* 0x000f680008000000 */
[----:B------:R-:W-:Y:S04]  /*0fa0*/  LDS.U8 R11, [UR4+0xa7] ;  /* 0x0000a704ff0b7984 */ /* 0x000fe80008000000 */
[----:B------:R-:W-:Y:S04]  /*0fb0*/  LDS.U8 R7, [UR4+0xaa] ;  /* 0x0000aa04ff077984 */ /* 0x000fe80008000000 */
[----:B------:R-:W-:Y:S04]  /*0fc0*/  LDS.U8 R18, [R18+UR5] ;  /* 0x0000000512127984 */ /* 0x000fe80008000000 */
[----:B------:R-:W-:Y:S01]  /*0fd0*/  LDS.U8 R20, [R20+UR5] ;  /* 0x0000000514147984 */ /* 0x000fe20008000000 */
[----:B0-----:R-:W-:-:S03]  /*0fe0*/  LOP3.LUT R8, R15, R8, RZ, 0x3c, !PT ;  /* 0x000000080f087212 */ /* 0x001fc600078e3cff */
[----:B------:R-:W-:Y:S01]  /*0ff0*/  LDS.U8 R22, [UR4+0xab] ;  /* 0x0000ab04ff167984 */ /* 0x000fe20008000000 */
[----:B-1----:R-:W-:-:S03]  /*1000*/  LOP3.LUT R29, R13, R6, RZ, 0x3c, !PT ;  /* 0x000000060d1d7212 */ /* 0x002fc600078e3cff */
[----:B------:R-:W-:Y:S01]  /*1010*/  STG.E.U8 desc[UR10][R4.64+0x1], R8 ;  /* 0x0000010804007986 */ /* 0x000fe2000c10110a */
[----:B------:R-:W-:Y:S02]  /*1020*/  LOP3.LUT R6, R24, 0xff, RZ, 0xc0, !PT ;  /* 0x000000ff18067812 */ /* 0x000fe400078ec0ff */
[----:B---3--:R-:W-:Y:S01]  /*1030*/  LOP3.LUT R15, R21, R14, RZ, 0x3c, !PT ;  /* 0x0000000e150f7212 */ /* 0x008fe200078e3cff */
[----:B------:R-:W-:Y:S01]  /*1040*/  STG.E.U8 desc[UR10][R4.64], R29 ;  /* 0x0000001d04007986 */ /* 0x000fe2000c10110a */
[----:B------:R-:W-:Y:S02]  /*1050*/  LOP3.LUT R21, R2, 0xff, RZ, 0xc0, !PT ;  /* 0x000000ff02157812 */ /* 0x000fe400078ec0ff */
[----:B--2---:R-:W-:Y:S01]  /*1060*/  LOP3.LUT R19, R0, R19, RZ, 0x3c, !PT ;  /* 0x0000001300137212 */ /* 0x004fe200078e3cff */
[----:B------:R-:W-:Y:S01]  /*1070*/  LDS.U8 R6, [R6+UR5] ;  /* 0x0000000506067984 */ /* 0x000fe20008000000 */
[----:B------:R-:W-:Y:S02]  /*1080*/  LOP3.LUT R0, R3, 0xff, RZ, 0xc0, !PT ;  /* 0x000000ff03007812 */ /* 0x000fe400078ec0ff */
[----:B----4-:R-:W-:Y:S01]  /*1090*/  LOP3.LUT R13, R27, R12, RZ, 0x3c, !PT ;  /* 0x0000000c1b0d7212 */ /* 0x010fe200078e3cff */
[----:B------:R-:W-:Y:S01]  /*10a0*/  LDS.U8 R21, [R21+UR5] ;  /* 0x0000000515157984 */ /* 0x000fe20008000000 */
[----:B------:R-:W-:-:S02]  /*10b0*/  LOP3.LUT R3, R26, 0xff, RZ, 0xc0, !PT ;  /* 0x000000ff1a037812 */ /* 0x000fc400078ec0ff */
[----:B-----5:R-:W-:Y:S01]  /*10c0*/  LOP3.LUT R17, R16, R17, RZ, 0x3c, !PT ;  /* 0x0000001110117212 */ /* 0x020fe200078e3cff */
[----:B------:R-:W0:Y:S01]  /*10d0*/  LDS.U8 R0, [R0+UR5] ;  /* 0x0000000500007984 */ /* 0x000e220008000000 */
[----:B------:R-:W-:Y:S02]  /*10e0*/  LOP3.LUT R2, R23, 0xff, RZ, 0xc0, !PT ;  /* 0x000000ff17027812 */ /* 0x000fe400078ec0ff */
[----:B------:R-:W-:Y:S01]  /*10f0*/  LOP3.LUT R12, R25, 0xff, RZ, 0xc0, !PT ;  /* 0x000000ff190c7812 */ /* 0x000fe200078ec0ff */
[----:B------:R-:W-:Y:S01]  /*1100*/  LDS.U8 R3, [R3+UR5] ;  /* 0x0000000503037984 */ /* 0x000fe20008000000 */
[----:B------:R-:W-:Y:S02]  /*1110*/  LOP3.LUT R14, R9, 0xff, RZ, 0xc0, !PT ;  /* 0x000000ff090e7812 */ /* 0x000fe400078ec0ff */
[----:B------:R-:W-:Y:S01]  /*1120*/  LOP3.LUT R16, R10, 0xff, RZ, 0xc0, !PT ;  /* 0x000000ff0a107812 */ /* 0x000fe200078ec0ff */
[----:B------:R-:W1:Y:S04]  /*1130*/  LDS.U8 R2, [R2+UR5] ;  /* 0x0000000502027984 */ /* 0x000e680008000000 */
[----:B------:R-:W2:Y:S04]  /*1140*/  LDS.U8 R10, [UR4+0xa6] ;  /* 0x0000a604ff0a7984 */ /* 0x000ea80008000000 */
[----:B------:R-:W3:Y:S04]  /*1150*/  LDS.U8 R9, [UR4+0xa8] ;  /* 0x0000a804ff097984 */ /* 0x000ee80008000000 */
[----:B------:R-:W4:Y:S04]  /*1160*/  LDS.U8 R8, [UR4+0xa9] ;  /* 0x0000a904ff087984 */ /* 0x000f280008000000 */
[----:B------:R-:W5:Y:S04]  /*1170*/  LDS.U8 R12, [R12+UR5] ;  /* 0x000000050c0c7984 */ /* 0x000f680008000000 */
[----:B------:R-:W-:Y:S04]  /*1180*/  LDS.U8 R14, [R14+UR5] ;  /* 0x000000050e0e7984 */ /* 0x000fe80008000000 */
[----:B------:R-:W-:Y:S04]  /*1190*/  LDS.U8 R16, [R16+UR5] ;  /* 0x0000000510107984 */ /* 0x000fe80008000000 */
[----:B------:R-:W5:Y:S04]  /*11a0*/  LDS.U8 R29, [UR4+0xac] ;  /* 0x0000ac04ff1d7984 */ /* 0x000f680008000000 */
[----:B------:R-:W5:Y:S01]  /*11b0*/  LDS.U8 R27, [UR4+0xad] ;  /* 0x0000ad04ff1b7984 */ /* 0x000f620008000000 */
[----:B0-----:R-:W-:-:S03]  /*11c0*/  LOP3.LUT R11, R11, R0, RZ, 0x3c, !PT ;  /* 0x000000000b0b7212 */ /* 0x001fc600078e3cff */
[----:B------:R-:W0:Y:S04]  /*11d0*/  LDS.U8 R25, [UR4+0xae] ;  /* 0x0000ae04ff197984 */ /* 0x000e280008000000 */
[----:B------:R-:W0:Y:S01]  /*11e0*/  LDS.U8 R23, [UR4+0xaf] ;  /* 0x0000af04ff177984 */ /* 0x000e220008000000 */
[----:B-1----:R-:W-:-:S03]  /*11f0*/  LOP3.LUT R7, R7, R2, RZ, 0x3c, !PT ;  /* 0x0000000207077212 */ /* 0x002fc600078e3cff */
[----:B------:R5:W-:Y:S01]  /*1200*/  STG.E.U8 desc[UR10][R4.64+0x2], R13 ;  /* 0x0000020d04007986 */ /* 0x000be2000c10110a */
[----:B--2---:R-:W-:Y:S02]  /*1210*/  LOP3.LUT R21, R10, R21, RZ, 0x3c, !PT ;  /* 0x000000150a157212 */ /* 0x004fe400078e3cff */
[----:B---3--:R-:W-:Y:S01]  /*1220*/  LOP3.LUT R9, R9, R6, RZ, 0x3c, !PT ;  /* 0x0000000609097212 */ /* 0x008fe200078e3cff */
[----:B------:R-:W-:Y:S01]  /*1230*/  STG.E.U8 desc[UR10][R4.64+0x3], R15 ;  /* 0x0000030f04007986 */ /* 0x000fe2000c10110a */
[----:B----4-:R-:W-:-:S03]  /*1240*/  LOP3.LUT R3, R8, R3, RZ, 0x3c, !PT ;  /* 0x0000000308037212 */ /* 0x010fc600078e3cff */
[----:B------:R-:W-:Y:S01]  /*1250*/  STG.E.U8 desc[UR10][R4.64+0x4], R17 ;  /* 0x0000041104007986 */ /* 0x000fe2000c10110a */
[----:B-----5:R-:W-:-:S03]  /*1260*/  LOP3.LUT R13, R22, R12, RZ, 0x3c, !PT ;  /* 0x0000000c160d7212 */ /* 0x020fc600078e3cff */
[----:B------:R-:W-:Y:S04]  /*1270*/  STG.E.U8 desc[UR10][R4.64+0x5], R19 ;  /* 0x0000051304007986 */ /* 0x000fe8000c10110a */
[----:B------:R-:W-:Y:S04]  /*1280*/  STG.E.U8 desc[UR10][R4.64+0x6], R21 ;  /* 0x0000061504007986 */ /* 0x000fe8000c10110a */
[----:B------:R-:W-:Y:S01]  /*1290*/  STG.E.U8 desc[UR10][R4.64+0x7], R11 ;  /* 0x0000070b04007986 */ /* 0x000fe2000c10110a */
[----:B------:R-:W-:-:S03]  /*12a0*/  LOP3.LUT R29, R29, R14, RZ, 0x3c, !PT ;  /* 0x0000000e1d1d7212 */ /* 0x000fc600078e3cff */
[----:B------:R-:W-:Y:S01]  /*12b0*/  STG.E.U8 desc[UR10][R4.64+0x8], R9 ;  /* 0x0000080904007986 */ /* 0x000fe2000c10110a */
[----:B------:R-:W-:-:S03]  /*12c0*/  LOP3.LUT R27, R27, R16, RZ, 0x3c, !PT ;  /* 0x000000101b1b7212 */ /* 0x000fc600078e3cff */
[----:B------:R-:W-:Y:S01]  /*12d0*/  STG.E.U8 desc[UR10][R4.64+0x9], R3 ;  /* 0x0000090304007986 */ /* 0x000fe2000c10110a */
[----:B0-----:R-:W-:-:S03]  /*12e0*/  LOP3.LUT R25, R25, R18, RZ, 0x3c, !PT ;  /* 0x0000001219197212 */ /* 0x001fc600078e3cff */
[----:B------:R-:W-:Y:S01]  /*12f0*/  STG.E.U8 desc[UR10][R4.64+0xa], R7 ;  /* 0x00000a0704007986 */ /* 0x000fe2000c10110a */
[----:B------:R-:W-:-:S03]  /*1300*/  LOP3.LUT R23, R23, R20, RZ, 0x3c, !PT ;  /* 0x0000001417177212 */ /* 0x000fc600078e3cff */
[----:B------:R-:W-:Y:S04]  /*1310*/  STG.E.U8 desc[UR10][R4.64+0xb], R13 ;  /* 0x00000b0d04007986 */ /* 0x000fe8000c10110a */
[----:B------:R-:W-:Y:S04]  /*1320*/  STG.E.U8 desc[UR10][R4.64+0xc], R29 ;  /* 0x00000c1d04007986 */ /* 0x000fe8000c10110a */
[----:B------:R-:W-:Y:S04]  /*1330*/  STG.E.U8 desc[UR10][R4.64+0xd], R27 ;  /* 0x00000d1b04007986 */ /* 0x000fe8000c10110a */
[----:B------:R-:W-:Y:S04]  /*1340*/  STG.E.U8 desc[UR10][R4.64+0xe], R25 ;  /* 0x00000e1904007986 */ /* 0x000fe8000c10110a */
[----:B------:R-:W-:Y:S01]  /*1350*/  STG.E.U8 desc[UR10][R4.64+0xf], R23 ;  /* 0x00000f1704007986 */ /* 0x000fe2000c10110a */
[----:B------:R-:W-:Y:S05]  /*1360*/  EXIT ;  /* 0x000000000000794d */ /* 0x000fea0003800000 */
.L_x_3:
        /* <DEDUP_REMOVED lines=9> */
.L_x_5:


//--------------------- .nv.shared._Z17GPU_AESDecryptionPhS_S_S_S_S_S_S_i --------------------------
	.section	.nv.shared._Z17GPU_AESDecryptionPhS_S_S_S_S_S_S_i,"aw",@nobits
	.sectionflags	@""
.nv.shared._Z17GPU_AESDecryptionPhS_S_S_S_S_S_S_i:
	.zero		2560


//--------------------- .nv.shared.reserved.0     --------------------------
	.section	.nv.shared.reserved.0,"aw",@nobits
	.weak		__nv_reservedSMEM_offset_0_alias
	.size		__nv_reservedSMEM_offset_0_alias, 0, 64
	.other		__nv_reservedSMEM_offset_0_alias,@"STO_CUDA_RESERVED_SHARED STV_DEFAULT"
__nv_reservedSMEM_offset_0_alias:
	.zero		0
	.zero		64


//--------------------- .nv.shared._Z17GPU_AESEncryptionPhS_S_S_S_S_i --------------------------
	.section	.nv.shared._Z17GPU_AESEncryptionPhS_S_S_S_S_i,"aw",@nobits
	.sectionflags	@""
.nv.shared._Z17GPU_AESEncryptionPhS_S_S_S_S_i:
	.zero		2048


//--------------------- .nv.constant0._Z17GPU_AESDecryptionPhS_S_S_S_S_S_S_i --------------------------
	.section	.nv.constant0._Z17GPU_AESDecryptionPhS_S_S_S_S_S_S_i,"a",@progbits
	.sectionflags	@""
	.align	4
.nv.constant0._Z17GPU_AESDecryptionPhS_S_S_S_S_S_S_i:
	.zero		964


//--------------------- .nv.constant0._Z17GPU_AESEncryptionPhS_S_S_S_S_i --------------------------
	.section	.nv.constant0._Z17GPU_AESEncryptionPhS_S_S_S_S_i,"a",@progbits
	.sectionflags	@""
	.align	4
.nv.constant0._Z17GPU_AESEncryptionPhS_S_S_S_S_i:
	.zero		948


//--------------------- SYMBOLS --------------------------

	.type		.nv.reservedSmem.offset0,@object
	.size		.nv.reservedSmem.offset0,0x4
	.type		.nv.reservedSmem.cap,@object
	.size		.nv.reservedSmem.cap,0x4
